	.target	sm_100a

	.elftype	@"ET_EXEC"


//--------------------- .note.nv.tkinfo           --------------------------
	.section	.note.nv.tkinfo,"",@"SHT_NOTE"
	.sectionflags	@"SHF_NOTE_NV_TKINFO"
	.tkinfo
        /*0018*/ 	.word	0x00000002
        /*0030*/ 	.string	""
        /*0030*/ 	.string	"ptxas"
        /*0030*/ 	.string	"Cuda compilation tools, release 13.0, V13.0.88"
        /*0030*/ 	.string	"Build cuda_13.0.r13.0/compiler.36424714_0"
        /*0030*/ 	.string	"-arch sm_100a -m 64 "



//--------------------- .note.nv.cuinfo           --------------------------
	.section	.note.nv.cuinfo,"",@"SHT_NOTE"
	.sectionflags	@"SHF_NOTE_NV_CUINFO"
        /*0018*/ 	.short	0x0002
        /*001a*/ 	.short	0x0064
        /*001c*/ 	.short	0x0082
	.zero		2


//--------------------- .nv.info                  --------------------------
	.section	.nv.info,"",@"SHT_CUDA_INFO"
	.align	4


	//----- nvinfo : EIATTR_REGCOUNT
	.align		4
        /*0000*/ 	.byte	0x04, 0x2f
        /*0002*/ 	.short	(.L_19 - .L_18)
	.align		4
.L_18:
        /*0004*/ 	.word	index@(_ZN7cutlass13device_kernelINS_4gemm6kernel13GemmUniversalIN4cute5tupleIJiiiiEEENS1_10collective13CollectiveMmaINS1_35MainloopSm100TmaUmmaWarpSpecializedILi13ELi2ELi4ENS5_IJNS4_1CILi8EEENSA_ILi1EEESC_EEEEENS5_IJNSA_ILi64EEESF_SF_EEENS_6half_tENS5_IJlSC_lEEESH_SI_NS4_8TiledMMAINS4_8MMA_AtomIJNS4_20SM100_MMA_F16BF16_SSISH_SH_fLi64ELi64ELNS4_4UMMA5MajorE0ELSN_0ELNSM_7ScaleInE0ELSO_0EEEEEENS4_6LayoutINS5_IJSC_SC_SC_EEENS5_IJNSA_ILi0EEEST_ST_EEEEENS5_IJNS4_10UnderscoreESW_SW_EEEEENS4_13SM90_TMA_LOADENS4_14ComposedLayoutINS4_7SwizzleILi3ELi4ELi3EEENS4_18smem_ptr_flag_bitsILi16EEENSR_INS5_IJSB_SF_EEENS5_IJSF_SC_EEEEEEEvNS4_8identityENS4_23SM90_TMA_LOAD_MULTICASTES18_vS19_EENS_8epilogue10collective18CollectiveEpilogueINS1C_23Sm100TmaWarpSpecializedILi3ELi2ELi16ELb1ELb0EEEJSG_NS5_IJNSR_ISF_SC_EENSR_INSA_ILi32EEESC_EEEEESH_SI_SH_SI_NS1C_6fusion15FusionCallbacksIS1G_NS1L_17LinearCombinationISH_fSH_fLNS_15FloatRoundStyleE2EEESG_S1K_JEEENS4_5SM1004TMEM4LOAD26SM100_TMEM_LOAD_16dp256b4xESZ_NS10_INS11_ILi2ELi4ELi3EEES14_NSR_INS5_IJSB_S1I_EEENS5_IJS1I_SC_EEEEEEENS4_17SM75_U32x4_LDSM_NENS4_14SM90_TMA_STOREES1Z_NS4_17SM90_U32x4_STSM_NENS4_39AutoVectorizingCopyWithAssumedAlignmentILi128EEEEEEvvEEEEvNT_6ParamsE)
        /*0008*/ 	.word	0x00000045


	//----- nvinfo : EIATTR_FRAME_SIZE
	.align		4
.L_19:
        /*000c*/ 	.byte	0x04, 0x11
        /*000e*/ 	.short	(.L_21 - .L_20)
	.align		4
.L_20:
        /*0010*/ 	.word	index@($__internal_2_$__cuda_sm10x_tcgen05_guardrail_trap_unallocated_columns_being_dealloced)
        /*0014*/ 	.word	0x00000000


	//----- nvinfo : EIATTR_FRAME_SIZE
	.align		4
.L_21:
        /*0018*/ 	.byte	0x04, 0x11
        /*001a*/ 	.short	(.L_23 - .L_22)
	.align		4
.L_22:
        /*001c*/ 	.word	index@($__internal_1_$__cuda_sm10x_tcgen05_guardrail_trap_phase_invalid_during_alloc)
        /*0020*/ 	.word	0x00000000


	//----- nvinfo : EIATTR_FRAME_SIZE
	.align		4
.L_23:
        /*0024*/ 	.byte	0x04, 0x11
        /*0026*/ 	.short	(.L_25 - .L_24)
	.align		4
.L_24:
        /*0028*/ 	.word	index@($__internal_0_$__cuda_sm10x_tcgen05_guardrail_trap_col_being_dealloced_not_returned_by_alloc)
        /*002c*/ 	.word	0x00000000


	//----- nvinfo : EIATTR_FRAME_SIZE
	.align		4
.L_25:
        /*0030*/ 	.byte	0x04, 0x11
        /*0032*/ 	.short	(.L_27 - .L_26)
	.align		4
.L_26:
        /*0034*/ 	.word	index@(_ZN7cutlass13device_kernelINS_4gemm6kernel13GemmUniversalIN4cute5tupleIJiiiiEEENS1_10collective13CollectiveMmaINS1_35MainloopSm100TmaUmmaWarpSpecializedILi13ELi2ELi4ENS5_IJNS4_1CILi8EEENSA_ILi1EEESC_EEEEENS5_IJNSA_ILi64EEESF_SF_EEENS_6half_tENS5_IJlSC_lEEESH_SI_NS4_8TiledMMAINS4_8MMA_AtomIJNS4_20SM100_MMA_F16BF16_SSISH_SH_fLi64ELi64ELNS4_4UMMA5MajorE0ELSN_0ELNSM_7ScaleInE0ELSO_0EEEEEENS4_6LayoutINS5_IJSC_SC_SC_EEENS5_IJNSA_ILi0EEEST_ST_EEEEENS5_IJNS4_10UnderscoreESW_SW_EEEEENS4_13SM90_TMA_LOADENS4_14ComposedLayoutINS4_7SwizzleILi3ELi4ELi3EEENS4_18smem_ptr_flag_bitsILi16EEENSR_INS5_IJSB_SF_EEENS5_IJSF_SC_EEEEEEEvNS4_8identityENS4_23SM90_TMA_LOAD_MULTICASTES18_vS19_EENS_8epilogue10collective18CollectiveEpilogueINS1C_23Sm100TmaWarpSpecializedILi3ELi2ELi16ELb1ELb0EEEJSG_NS5_IJNSR_ISF_SC_EENSR_INSA_ILi32EEESC_EEEEESH_SI_SH_SI_NS1C_6fusion15FusionCallbacksIS1G_NS1L_17LinearCombinationISH_fSH_fLNS_15FloatRoundStyleE2EEESG_S1K_JEEENS4_5SM1004TMEM4LOAD26SM100_TMEM_LOAD_16dp256b4xESZ_NS10_INS11_ILi2ELi4ELi3EEES14_NSR_INS5_IJSB_S1I_EEENS5_IJS1I_SC_EEEEEEENS4_17SM75_U32x4_LDSM_NENS4_14SM90_TMA_STOREES1Z_NS4_17SM90_U32x4_STSM_NENS4_39AutoVectorizingCopyWithAssumedAlignmentILi128EEEEEEvvEEEEvNT_6ParamsE)
        /*0038*/ 	.word	0x00000000


	//----- nvinfo : EIATTR_MIN_STACK_SIZE
	.align		4
.L_27:
        /*003c*/ 	.byte	0x04, 0x12
        /*003e*/ 	.short	(.L_29 - .L_28)
	.align		4
.L_28:
        /*0040*/ 	.word	index@(_ZN7cutlass13device_kernelINS_4gemm6kernel13GemmUniversalIN4cute5tupleIJiiiiEEENS1_10collective13CollectiveMmaINS1_35MainloopSm100TmaUmmaWarpSpecializedILi13ELi2ELi4ENS5_IJNS4_1CILi8EEENSA_ILi1EEESC_EEEEENS5_IJNSA_ILi64EEESF_SF_EEENS_6half_tENS5_IJlSC_lEEESH_SI_NS4_8TiledMMAINS4_8MMA_AtomIJNS4_20SM100_MMA_F16BF16_SSISH_SH_fLi64ELi64ELNS4_4UMMA5MajorE0ELSN_0ELNSM_7ScaleInE0ELSO_0EEEEEENS4_6LayoutINS5_IJSC_SC_SC_EEENS5_IJNSA_ILi0EEEST_ST_EEEEENS5_IJNS4_10UnderscoreESW_SW_EEEEENS4_13SM90_TMA_LOADENS4_14ComposedLayoutINS4_7SwizzleILi3ELi4ELi3EEENS4_18smem_ptr_flag_bitsILi16EEENSR_INS5_IJSB_SF_EEENS5_IJSF_SC_EEEEEEEvNS4_8identityENS4_23SM90_TMA_LOAD_MULTICASTES18_vS19_EENS_8epilogue10collective18CollectiveEpilogueINS1C_23Sm100TmaWarpSpecializedILi3ELi2ELi16ELb1ELb0EEEJSG_NS5_IJNSR_ISF_SC_EENSR_INSA_ILi32EEESC_EEEEESH_SI_SH_SI_NS1C_6fusion15FusionCallbacksIS1G_NS1L_17LinearCombinationISH_fSH_fLNS_15FloatRoundStyleE2EEESG_S1K_JEEENS4_5SM1004TMEM4LOAD26SM100_TMEM_LOAD_16dp256b4xESZ_NS10_INS11_ILi2ELi4ELi3EEES14_NSR_INS5_IJSB_S1I_EEENS5_IJS1I_SC_EEEEEEENS4_17SM75_U32x4_LDSM_NENS4_14SM90_TMA_STOREES1Z_NS4_17SM90_U32x4_STSM_NENS4_39AutoVectorizingCopyWithAssumedAlignmentILi128EEEEEEvvEEEEvNT_6ParamsE)
        /*0044*/ 	.word	0x00000000
.L_29:


//--------------------- .nv.compat                --------------------------
	.section	.nv.compat,"",@"SHT_CUDA_COMPAT_INFO"
	.align	4
        /*0000*/ 	.byte	0x02, 0x09, 0x01, 0x00, 0x02, 0x02, 0x02, 0x00, 0x02, 0x05, 0x05, 0x00, 0x03, 0x07, 0x01, 0x01
        /*0010*/ 	.byte	0x02, 0x03, 0x01, 0x00, 0x02, 0x06, 0x01, 0x00, 0x04, 0x0b, 0x08, 0x00, 0x09, 0x00, 0x00, 0x00
        /*0020*/ 	.byte	0x00, 0x00, 0x00, 0x00


//--------------------- .nv.info._ZN7cutlass13device_kernelINS_4gemm6kernel13GemmUniversalIN4cute5tupleIJiiiiEEENS1_10collective13CollectiveMmaINS1_35MainloopSm100TmaUmmaWarpSpecializedILi13ELi2ELi4ENS5_IJNS4_1CILi8EEENSA_ILi1EEESC_EEEEENS5_IJNSA_ILi64EEESF_SF_EEENS_6half_tENS5_IJlSC_lEEESH_SI_NS4_8TiledMMAINS4_8MMA_AtomIJNS4_20SM100_MMA_F16BF16_SSISH_SH_fLi64ELi64ELNS4_4UMMA5MajorE0ELSN_0ELNSM_7ScaleInE0ELSO_0EEEEEENS4_6LayoutINS5_IJSC_SC_SC_EEENS5_IJNSA_ILi0EEEST_ST_EEEEENS5_IJNS4_10UnderscoreESW_SW_EEEEENS4_13SM90_TMA_LOADENS4_14ComposedLayoutINS4_7SwizzleILi3ELi4ELi3EEENS4_18smem_ptr_flag_bitsILi16EEENSR_INS5_IJSB_SF_EEENS5_IJSF_SC_EEEEEEEvNS4_8identityENS4_23SM90_TMA_LOAD_MULTICASTES18_vS19_EENS_8epilogue10collective18CollectiveEpilogueINS1C_23Sm100TmaWarpSpecializedILi3ELi2ELi16ELb1ELb0EEEJSG_NS5_IJNSR_ISF_SC_EENSR_INSA_ILi32EEESC_EEEEESH_SI_SH_SI_NS1C_6fusion15FusionCallbacksIS1G_NS1L_17LinearCombinationISH_fSH_fLNS_15FloatRoundStyleE2EEESG_S1K_JEEENS4_5SM1004TMEM4LOAD26SM100_TMEM_LOAD_16dp256b4xESZ_NS10_INS11_ILi2ELi4ELi3EEES14_NSR_INS5_IJSB_S1I_EEENS5_IJS1I_SC_EEEEEEENS4_17SM75_U32x4_LDSM_NENS4_14SM90_TMA_STOREES1Z_NS4_17SM90_U32x4_STSM_NENS4_39AutoVectorizingCopyWithAssumedAlignmentILi128EEEEEEvvEEEEvNT_6ParamsE --------------------------
	.section	.nv.info._ZN7cutlass13device_kernelINS_4gemm6kernel13GemmUniversalIN4cute5tupleIJiiiiEEENS1_10collective13CollectiveMmaINS1_35MainloopSm100TmaUmmaWarpSpecializedILi13ELi2ELi4ENS5_IJNS4_1CILi8EEENSA_ILi1EEESC_EEEEENS5_IJNSA_ILi64EEESF_SF_EEENS_6half_tENS5_IJlSC_lEEESH_SI_NS4_8TiledMMAINS4_8MMA_AtomIJNS4_20SM100_MMA_F16BF16_SSISH_SH_fLi64ELi64ELNS4_4UMMA5MajorE0ELSN_0ELNSM_7ScaleInE0ELSO_0EEEEEENS4_6LayoutINS5_IJSC_SC_SC_EEENS5_IJNSA_ILi0EEEST_ST_EEEEENS5_IJNS4_10UnderscoreESW_SW_EEEEENS4_13SM90_TMA_LOADENS4_14ComposedLayoutINS4_7SwizzleILi3ELi4ELi3EEENS4_18smem_ptr_flag_bitsILi16EEENSR_INS5_IJSB_SF_EEENS5_IJSF_SC_EEEEEEEvNS4_8identityENS4_23SM90_TMA_LOAD_MULTICASTES18_vS19_EENS_8epilogue10collective18CollectiveEpilogueINS1C_23Sm100TmaWarpSpecializedILi3ELi2ELi16ELb1ELb0EEEJSG_NS5_IJNSR_ISF_SC_EENSR_INSA_ILi32EEESC_EEEEESH_SI_SH_SI_NS1C_6fusion15FusionCallbacksIS1G_NS1L_17LinearCombinationISH_fSH_fLNS_15FloatRoundStyleE2EEESG_S1K_JEEENS4_5SM1004TMEM4LOAD26SM100_TMEM_LOAD_16dp256b4xESZ_NS10_INS11_ILi2ELi4ELi3EEES14_NSR_INS5_IJSB_S1I_EEENS5_IJS1I_SC_EEEEEEENS4_17SM75_U32x4_LDSM_NENS4_14SM90_TMA_STOREES1Z_NS4_17SM90_U32x4_STSM_NENS4_39AutoVectorizingCopyWithAssumedAlignmentILi128EEEEEEvvEEEEvNT_6ParamsE,"",@"SHT_CUDA_INFO"
	.sectionflags	@""
	.align	4


	//----- nvinfo : EIATTR_CUDA_API_VERSION
	.align		4
        /*0000*/ 	.byte	0x04, 0x37
        /*0002*/ 	.short	(.L_31 - .L_30)
.L_30:
        /*0004*/ 	.word	0x00000082


	//----- nvinfo : EIATTR_KPARAM_INFO
	.align		4
.L_31:
        /*0008*/ 	.byte	0x04, 0x17
        /*000a*/ 	.short	(.L_33 - .L_32)
.L_32:
        /*000c*/ 	.word	0x00000000
        /*0010*/ 	.short	0x0000
        /*0012*/ 	.short	0x0000
        /*0014*/ 	.byte	0x00, 0xf0, 0x01, 0x20


	//----- nvinfo : EIATTR_AT_ENTRY_FRAGMENTS
	.align		4
.L_33:
        /*0018*/ 	.byte	0x04, 0x4f
        /*001a*/ 	.short	(.L_35 - .L_34)


	//   ....[0]....
.L_34:
        /*001c*/ 	.word	0x00000006


	//----- nvinfo : EIATTR_RESERVED_SMEM_USED
	.align		4
.L_35:
        /*0020*/ 	.byte	0x01, 0x41
	.zero		2


	//----- nvinfo : EIATTR_SPARSE_MMA_MASK
	.align		4
        /*0024*/ 	.byte	0x03, 0x50
        /*0026*/ 	.short	0x0000


	//----- nvinfo : EIATTR_TCGEN05_1CTA_USED
	.align		4
        /*0028*/ 	.byte	0x01, 0x51
	.zero		2


	//----- nvinfo : EIATTR_MAXREG_COUNT
	.align		4
        /*002c*/ 	.byte	0x03, 0x1b
        /*002e*/ 	.short	0x00ff


	//----- nvinfo : EIATTR_NUM_BARRIERS
	.align		4
        /*0030*/ 	.byte	0x02, 0x4c
        /*0032*/ 	.byte	0x07
	.zero		1


	//----- nvinfo : EIATTR_EXTERNS
	.align		4
        /*0034*/ 	.byte	0x04, 0x0f
        /*0036*/ 	.short	(.L_37 - .L_36)


	//   ....[0]....
	.align		4
.L_36:
        /*0038*/ 	.word	index@(__assertfail)


	//----- nvinfo : EIATTR_MERCURY_ISA_VERSION
	.align		4
.L_37:
        /*003c*/ 	.byte	0x03, 0x5f
        /*003e*/ 	.short	0x0101


	//----- nvinfo : EIATTR_INT_WARP_WIDE_INSTR_OFFSETS
	.align		4
        /*0040*/ 	.byte	0x04, 0x31
        /*0042*/ 	.short	(.L_39 - .L_38)


	//   ....[0]....
.L_38:
        /*0044*/ 	.word	0x00004470


	//   ....[1]....
        /*0048*/ 	.word	0x000044a0


	//   ....[2]....
        /*004c*/ 	.word	0x000044c0


	//   ....[3]....
        /*0050*/ 	.word	0x00005040


	//   ....[4]....
        /*0054*/ 	.word	0x00005160


	//   ....[5]....
        /*0058*/ 	.word	0x000052b0


	//   ....[6]....
        /*005c*/ 	.word	0x000053d0


	//----- nvinfo : EIATTR_COOP_GROUP_MASK_REGIDS
	.align		4
.L_39:
        /*0060*/ 	.byte	0x04, 0x29
        /*0062*/ 	.short	(.L_41 - .L_40)


	//   ....[0]....
.L_40:
        /*0064*/ 	.word	0xffffffff


	//   ....[1]....
        /*0068*/ 	.word	0xffffffff


	//   ....[2]....
        /*006c*/ 	.word	0xffffffff


	//   ....[3]....
        /*0070*/ 	.word	0xffffffff


	//   ....[4]....
        /*0074*/ 	.word	0xffffffff


	//   ....[5]....
        /*0078*/ 	.word	0xffffffff


	//   ....[6]....
        /*007c*/ 	.word	0xffffffff


	//   ....[7]....
        /*0080*/ 	.word	0xffffffff


	//   ....[8]....
        /*0084*/ 	.word	0xffffffff


	//   ....[9]....
        /*0088*/ 	.word	0xffffffff


	//   ....[10]....
        /*008c*/ 	.word	0xffffffff


	//   ....[11]....
        /*0090*/ 	.word	0xffffffff


	//   ....[12]....
        /*0094*/ 	.word	0xffffffff


	//   ....[13]....
        /*0098*/ 	.word	0xffffffff


	//----- nvinfo : EIATTR_COOP_GROUP_INSTR_OFFSETS
	.align		4
.L_41:
        /*009c*/ 	.byte	0x04, 0x28
        /*009e*/ 	.short	(.L_43 - .L_42)


	//   ....[0]....
.L_42:
        /*00a0*/ 	.word	0x00000080


	//   ....[1]....
        /*00a4*/ 	.word	0x000004f0


	//   ....[2]....
        /*00a8*/ 	.word	0x000007d0


	//   ....[3]....
        /*00ac*/ 	.word	0x00000950


	//   ....[4]....
        /*00b0*/ 	.word	0x00000a50


	//   ....[5]....
        /*00b4*/ 	.word	0x00000bc0


	//   ....[6]....
        /*00b8*/ 	.word	0x00000d60


	//   ....[7]....
        /*00bc*/ 	.word	0x00000f20


	//   ....[8]....
        /*00c0*/ 	.word	0x00002290


	//   ....[9]....
        /*00c4*/ 	.word	0x00003660


	//   ....[10]....
        /*00c8*/ 	.word	0x00003870


	//   ....[11]....
        /*00cc*/ 	.word	0x000038a0


	//   ....[12]....
        /*00d0*/ 	.word	0x00004350


	//   ....[13]....
        /*00d4*/ 	.word	0x00004580


	//----- nvinfo : EIATTR_VRC_CTA_INIT_COUNT
	.align		4
.L_43:
        /*00d8*/ 	.byte	0x02, 0x4a
        /*00da*/ 	.byte	0x80
	.zero		1


	//----- nvinfo : EIATTR_SYSCALL_OFFSETS
	.align		4
        /*00dc*/ 	.byte	0x04, 0x46
        /*00de*/ 	.short	(.L_45 - .L_44)


	//   ....[0]....
.L_44:
        /*00e0*/ 	.word	0x000060f0


	//   ....[1]....
        /*00e4*/ 	.word	0x000061e0


	//   ....[2]....
        /*00e8*/ 	.word	0x00006a20


	//   ....[3]....
        /*00ec*/ 	.word	0x00007370


	//----- nvinfo : EIATTR_MBARRIER_INSTR_OFFSETS
	.align		4
.L_45:
        /*00f0*/ 	.byte	0x04, 0x39
        /*00f2*/ 	.short	(.L_47 - .L_46)


	//   ....[0]....
.L_46:
        /*00f4*/ 	.word	0x00000610
        /*00f8*/ 	.word	0x000000ff
        /*00fc*/ 	.word	0x00000000
        /*0100*/ 	.short	0x0100
        /*0102*/ 	.byte	0x04
	.zero		1


	//   ....[1]....
        /*0104*/ 	.word	0x00000620
        /*0108*/ 	.word	0x000000ff
        /*010c*/ 	.word	0x00000068
        /*0110*/ 	.short	0x0100
        /*0112*/ 	.byte	0x04
	.zero		1


	//   ....[2]....
        /*0114*/ 	.word	0x00000630
        /*0118*/ 	.word	0x000000ff
        /*011c*/ 	.word	0x00000008
        /*0120*/ 	.short	0x0100
        /*0122*/ 	.byte	0x04
	.zero		1


	//   ....[3]....
        /*0124*/ 	.word	0x00000640
        /*0128*/ 	.word	0x000000ff
        /*012c*/ 	.word	0x00000070
        /*0130*/ 	.short	0x0100
        /*0132*/ 	.byte	0x04
	.zero		1


	//   ....[4]....
        /*0134*/ 	.word	0x00000650
        /*0138*/ 	.word	0x000000ff
        /*013c*/ 	.word	0x00000010
        /*0140*/ 	.short	0x0100
        /*0142*/ 	.byte	0x04
	.zero		1


	//   ....[5]....
        /*0144*/ 	.word	0x00000660
        /*0148*/ 	.word	0x000000ff
        /*014c*/ 	.word	0x00000078
        /*0150*/ 	.short	0x0100
        /*0152*/ 	.byte	0x04
	.zero		1


	//   ....[6]....
        /*0154*/ 	.word	0x00000670
        /*0158*/ 	.word	0x000000ff
        /*015c*/ 	.word	0x00000018
        /*0160*/ 	.short	0x0100
        /*0162*/ 	.byte	0x04
	.zero		1


	//   ....[7]....
        /*0164*/ 	.word	0x00000680
        /*0168*/ 	.word	0x000000ff
        /*016c*/ 	.word	0x00000080
        /*0170*/ 	.short	0x0100
        /*0172*/ 	.byte	0x04
	.zero		1


	//   ....[8]....
        /*0174*/ 	.word	0x00000690
        /*0178*/ 	.word	0x000000ff
        /*017c*/ 	.word	0x00000020
        /*0180*/ 	.short	0x0100
        /*0182*/ 	.byte	0x04
	.zero		1


	//   ....[9]....
        /*0184*/ 	.word	0x000006a0
        /*0188*/ 	.word	0x000000ff
        /*018c*/ 	.word	0x00000088
        /*0190*/ 	.short	0x0100
        /*0192*/ 	.byte	0x04
	.zero		1


	//   ....[10]....
        /*0194*/ 	.word	0x000006b0
        /*0198*/ 	.word	0x000000ff
        /*019c*/ 	.word	0x00000028
        /*01a0*/ 	.short	0x0100
        /*01a2*/ 	.byte	0x04
	.zero		1


	//   ....[11]....
        /*01a4*/ 	.word	0x000006c0
        /*01a8*/ 	.word	0x000000ff
        /*01ac*/ 	.word	0x00000090
        /*01b0*/ 	.short	0x0100
        /*01b2*/ 	.byte	0x04
	.zero		1


	//   ....[12]....
        /*01b4*/ 	.word	0x000006d0
        /*01b8*/ 	.word	0x000000ff
        /*01bc*/ 	.word	0x00000030
        /*01c0*/ 	.short	0x0100
        /*01c2*/ 	.byte	0x04
	.zero		1


	//   ....[13]....
        /*01c4*/ 	.word	0x000006e0
        /*01c8*/ 	.word	0x000000ff
        /*01cc*/ 	.word	0x00000098
        /*01d0*/ 	.short	0x0100
        /*01d2*/ 	.byte	0x04
	.zero		1


	//   ....[14]....
        /*01d4*/ 	.word	0x000006f0
        /*01d8*/ 	.word	0x000000ff
        /*01dc*/ 	.word	0x00000038
        /*01e0*/ 	.short	0x0100
        /*01e2*/ 	.byte	0x04
	.zero		1


	//   ....[15]....
        /*01e4*/ 	.word	0x00000700
        /*01e8*/ 	.word	0x000000ff
        /*01ec*/ 	.word	0x000000a0
        /*01f0*/ 	.short	0x0100
        /*01f2*/ 	.byte	0x04
	.zero		1


	//   ....[16]....
        /*01f4*/ 	.word	0x00000710
        /*01f8*/ 	.word	0x000000ff
        /*01fc*/ 	.word	0x00000040
        /*0200*/ 	.short	0x0100
        /*0202*/ 	.byte	0x04
	.zero		1


	//   ....[17]....
        /*0204*/ 	.word	0x00000720
        /*0208*/ 	.word	0x000000ff
        /*020c*/ 	.word	0x000000a8
        /*0210*/ 	.short	0x0100
        /*0212*/ 	.byte	0x04
	.zero		1


	//   ....[18]....
        /*0214*/ 	.word	0x00000730
        /*0218*/ 	.word	0x000000ff
        /*021c*/ 	.word	0x00000048
        /*0220*/ 	.short	0x0100
        /*0222*/ 	.byte	0x04
	.zero		1


	//   ....[19]....
        /*0224*/ 	.word	0x00000740
        /*0228*/ 	.word	0x000000ff
        /*022c*/ 	.word	0x000000b0
        /*0230*/ 	.short	0x0100
        /*0232*/ 	.byte	0x04
	.zero		1


	//   ....[20]....
        /*0234*/ 	.word	0x00000750
        /*0238*/ 	.word	0x000000ff
        /*023c*/ 	.word	0x00000050
        /*0240*/ 	.short	0x0100
        /*0242*/ 	.byte	0x04
	.zero		1


	//   ....[21]....
        /*0244*/ 	.word	0x00000760
        /*0248*/ 	.word	0x000000ff
        /*024c*/ 	.word	0x000000b8
        /*0250*/ 	.short	0x0100
        /*0252*/ 	.byte	0x04
	.zero		1


	//   ....[22]....
        /*0254*/ 	.word	0x00000770
        /*0258*/ 	.word	0x000000ff
        /*025c*/ 	.word	0x00000058
        /*0260*/ 	.short	0x0100
        /*0262*/ 	.byte	0x04
	.zero		1


	//   ....[23]....
        /*0264*/ 	.word	0x00000780
        /*0268*/ 	.word	0x000000ff
        /*026c*/ 	.word	0x000000c0
        /*0270*/ 	.short	0x0100
        /*0272*/ 	.byte	0x04
	.zero		1


	//   ....[24]....
        /*0274*/ 	.word	0x00000790
        /*0278*/ 	.word	0x000000ff
        /*027c*/ 	.word	0x00000060
        /*0280*/ 	.short	0x0100
        /*0282*/ 	.byte	0x04
	.zero		1


	//   ....[25]....
        /*0284*/ 	.word	0x000007a0
        /*0288*/ 	.word	0x000000ff
        /*028c*/ 	.word	0x000000c8
        /*0290*/ 	.short	0x0100
        /*0292*/ 	.byte	0x04
	.zero		1


	//   ....[26]....
        /*0294*/ 	.word	0x000008e0
        /*0298*/ 	.word	0x000000ff
        /*029c*/ 	.word	0x000000d0
        /*02a0*/ 	.short	0x0100
        /*02a2*/ 	.byte	0x04
	.zero		1


	//   ....[27]....
        /*02a4*/ 	.word	0x000008f0
        /*02a8*/ 	.word	0x000000ff
        /*02ac*/ 	.word	0x000000e8
        /*02b0*/ 	.short	0x0100
        /*02b2*/ 	.byte	0x04
	.zero		1


	//   ....[28]....
        /*02b4*/ 	.word	0x00000900
        /*02b8*/ 	.word	0x000000ff
        /*02bc*/ 	.word	0x000000d8
        /*02c0*/ 	.short	0x0100
        /*02c2*/ 	.byte	0x04
	.zero		1


	//   ....[29]....
        /*02c4*/ 	.word	0x00000910
        /*02c8*/ 	.word	0x000000ff
        /*02cc*/ 	.word	0x000000f0
        /*02d0*/ 	.short	0x0100
        /*02d2*/ 	.byte	0x04
	.zero		1


	//   ....[30]....
        /*02d4*/ 	.word	0x00000920
        /*02d8*/ 	.word	0x000000ff
        /*02dc*/ 	.word	0x000000e0
        /*02e0*/ 	.short	0x0100
        /*02e2*/ 	.byte	0x04
	.zero		1


	//   ....[31]....
        /*02e4*/ 	.word	0x00000930
        /*02e8*/ 	.word	0x000000ff
        /*02ec*/ 	.word	0x000000f8
        /*02f0*/ 	.short	0x0100
        /*02f2*/ 	.byte	0x04
	.zero		1


	//   ....[32]....
        /*02f4*/ 	.word	0x00000a20
        /*02f8*/ 	.word	0x000000ff
        /*02fc*/ 	.word	0x00000100
        /*0300*/ 	.short	0x0100
        /*0302*/ 	.byte	0x06
	.zero		1


	//   ....[33]....
        /*0304*/ 	.word	0x00000a30
        /*0308*/ 	.word	0x000000ff
        /*030c*/ 	.word	0x00000108
        /*0310*/ 	.short	0x0100
        /*0312*/ 	.byte	0x06
	.zero		1


	//   ....[34]....
        /*0314*/ 	.word	0x00000b70
        /*0318*/ 	.word	0x000000ff
        /*031c*/ 	.word	0x00000110
        /*0320*/ 	.short	0x0100
        /*0322*/ 	.byte	0x06
	.zero		1


	//   ....[35]....
        /*0324*/ 	.word	0x00000b80
        /*0328*/ 	.word	0x000000ff
        /*032c*/ 	.word	0x00000120
        /*0330*/ 	.short	0x0100
        /*0332*/ 	.byte	0x06
	.zero		1


	//   ....[36]....
        /*0334*/ 	.word	0x00000b90
        /*0338*/ 	.word	0x000000ff
        /*033c*/ 	.word	0x00000118
        /*0340*/ 	.short	0x0100
        /*0342*/ 	.byte	0x06
	.zero		1


	//   ....[37]....
        /*0344*/ 	.word	0x00000ba0
        /*0348*/ 	.word	0x000000ff
        /*034c*/ 	.word	0x00000128
        /*0350*/ 	.short	0x0100
        /*0352*/ 	.byte	0x06
	.zero		1


	//   ....[38]....
        /*0354*/ 	.word	0x00000cd0
        /*0358*/ 	.word	0x000000ff
        /*035c*/ 	.word	0x00000130
        /*0360*/ 	.short	0x0100
        /*0362*/ 	.byte	0x04
	.zero		1


	//   ....[39]....
        /*0364*/ 	.word	0x00000ce0
        /*0368*/ 	.word	0x000000ff
        /*036c*/ 	.word	0x00000150
        /*0370*/ 	.short	0x0100
        /*0372*/ 	.byte	0x04
	.zero		1


	//   ....[40]....
        /*0374*/ 	.word	0x00000cf0
        /*0378*/ 	.word	0x000000ff
        /*037c*/ 	.word	0x00000138
        /*0380*/ 	.short	0x0100
        /*0382*/ 	.byte	0x04
	.zero		1


	//   ....[41]....
        /*0384*/ 	.word	0x00000d00
        /*0388*/ 	.word	0x000000ff
        /*038c*/ 	.word	0x00000158
        /*0390*/ 	.short	0x0100
        /*0392*/ 	.byte	0x04
	.zero		1


	//   ....[42]....
        /*0394*/ 	.word	0x00000d10
        /*0398*/ 	.word	0x000000ff
        /*039c*/ 	.word	0x00000140
        /*03a0*/ 	.short	0x0100
        /*03a2*/ 	.byte	0x04
	.zero		1


	//   ....[43]....
        /*03a4*/ 	.word	0x00000d20
        /*03a8*/ 	.word	0x000000ff
        /*03ac*/ 	.word	0x00000160
        /*03b0*/ 	.short	0x0100
        /*03b2*/ 	.byte	0x04
	.zero		1


	//   ....[44]....
        /*03b4*/ 	.word	0x00000d30
        /*03b8*/ 	.word	0x000000ff
        /*03bc*/ 	.word	0x00000148
        /*03c0*/ 	.short	0x0100
        /*03c2*/ 	.byte	0x04
	.zero		1


	//   ....[45]....
        /*03c4*/ 	.word	0x00000d40
        /*03c8*/ 	.word	0x000000ff
        /*03cc*/ 	.word	0x00000168
        /*03d0*/ 	.short	0x0100
        /*03d2*/ 	.byte	0x04
	.zero		1


	//   ....[46]....
        /*03d4*/ 	.word	0x00000e30
        /*03d8*/ 	.word	0x000000ff
        /*03dc*/ 	.word	0x00000170
        /*03e0*/ 	.short	0x0100
        /*03e2*/ 	.byte	0x04
	.zero		1


	//   ....[47]....
        /*03e4*/ 	.word	0x00000e40
        /*03e8*/ 	.word	0x000000ff
        /*03ec*/ 	.word	0x00000180
        /*03f0*/ 	.short	0x0100
        /*03f2*/ 	.byte	0x04
	.zero		1


	//   ....[48]....
        /*03f4*/ 	.word	0x00000e50
        /*03f8*/ 	.word	0x000000ff
        /*03fc*/ 	.word	0x00000178
        /*0400*/ 	.short	0x0100
        /*0402*/ 	.byte	0x04
	.zero		1


	//   ....[49]....
        /*0404*/ 	.word	0x00000e60
        /*0408*/ 	.word	0x000000ff
        /*040c*/ 	.word	0x00000188
        /*0410*/ 	.short	0x0100
        /*0412*/ 	.byte	0x04
	.zero		1


	//   ....[50]....
        /*0414*/ 	.word	0x00001af0
        /*0418*/ 	.word	0x00000000
        /*041c*/ 	.word	0x00000180
        /*0420*/ 	.short	0x010a
        /*0422*/ 	.byte	0xff
	.zero		1


	//   ....[51]....
        /*0424*/ 	.word	0x00001b20
        /*0428*/ 	.word	0x00000000
        /*042c*/ 	.word	0x00000170
        /*0430*/ 	.short	0x0101
        /*0432*/ 	.byte	0xff
	.zero		1


	//   ....[52]....
        /*0434*/ 	.word	0x00001bf0
        /*0438*/ 	.word	0x000000ff
        /*043c*/ 	.word	0x00000068
        /*0440*/ 	.short	0x010a
        /*0442*/ 	.byte	0x04
	.zero		1


	//   ....[53]....
        /*0444*/ 	.word	0x00001c70
        /*0448*/ 	.word	0x000000ff
        /*044c*/ 	.word	0x00000068
        /*0450*/ 	.short	0x010a
        /*0452*/ 	.byte	0x21
	.zero		1


	//   ....[54]....
        /*0454*/ 	.word	0x00001e00
        /*0458*/ 	.word	0x000000ff
        /*045c*/ 	.word	0x00000068
        /*0460*/ 	.short	0x010a
        /*0462*/ 	.byte	0x08
	.zero		1


	//   ....[55]....
        /*0464*/ 	.word	0x00001f30
        /*0468*/ 	.word	0x000000ff
        /*046c*/ 	.word	0x00000108
        /*0470*/ 	.short	0x0101
        /*0472*/ 	.byte	0x06
	.zero		1


	//   ....[56]....
        /*0474*/ 	.word	0x00001f50
        /*0478*/ 	.word	0x000000ff
        /*047c*/ 	.word	0x00000068
        /*0480*/ 	.short	0x010a
        /*0482*/ 	.byte	0x04
	.zero		1


	//   ....[57]....
        /*0484*/ 	.word	0x00001fd0
        /*0488*/ 	.word	0x000000ff
        /*048c*/ 	.word	0x00000068
        /*0490*/ 	.short	0x010a
        /*0492*/ 	.byte	0x11
	.zero		1


	//   ....[58]....
        /*0494*/ 	.word	0x00002180
        /*0498*/ 	.word	0x000000ff
        /*049c*/ 	.word	0x00000068
        /*04a0*/ 	.short	0x010a
        /*04a2*/ 	.byte	0x07
	.zero		1


	//   ....[59]....
        /*04a4*/ 	.word	0x000022c0
        /*04a8*/ 	.word	0x00000003
        /*04ac*/ 	.word	0x00000110
        /*04b0*/ 	.short	0x010a
        /*04b2*/ 	.byte	0xff
	.zero		1


	//   ....[60]....
        /*04b4*/ 	.word	0x00002410
        /*04b8*/ 	.word	0x00000000
        /*04bc*/ 	.word	0x00000000
        /*04c0*/ 	.short	0x0101
        /*04c2*/ 	.byte	0xff
	.zero		1


	//   ....[61]....
        /*04c4*/ 	.word	0x000029d0
        /*04c8*/ 	.word	0x000000ff
        /*04cc*/ 	.word	0x00000000
        /*04d0*/ 	.short	0x010a
        /*04d2*/ 	.byte	0x04
	.zero		1


	//   ....[62]....
        /*04d4*/ 	.word	0x00002a60
        /*04d8*/ 	.word	0x000000ff
        /*04dc*/ 	.word	0x00000000
        /*04e0*/ 	.short	0x010a
        /*04e2*/ 	.byte	0x05
	.zero		1


	//   ....[63]....
        /*04e4*/ 	.word	0x00002af0
        /*04e8*/ 	.word	0x000000ff
        /*04ec*/ 	.word	0x00000000
        /*04f0*/ 	.short	0x010a
        /*04f2*/ 	.byte	0x05
	.zero		1


	//   ....[64]....
        /*04f4*/ 	.word	0x00002b80
        /*04f8*/ 	.word	0x000000ff
        /*04fc*/ 	.word	0x00000000
        /*0500*/ 	.short	0x010a
        /*0502*/ 	.byte	0x05
	.zero		1


	//   ....[65]....
        /*0504*/ 	.word	0x00002c10
        /*0508*/ 	.word	0x000000ff
        /*050c*/ 	.word	0x00000000
        /*0510*/ 	.short	0x010a
        /*0512*/ 	.byte	0x05
	.zero		1


	//   ....[66]....
        /*0514*/ 	.word	0x00002ca0
        /*0518*/ 	.word	0x000000ff
        /*051c*/ 	.word	0x00000000
        /*0520*/ 	.short	0x010a
        /*0522*/ 	.byte	0x05
	.zero		1


	//   ....[67]....
        /*0524*/ 	.word	0x00002d30
        /*0528*/ 	.word	0x000000ff
        /*052c*/ 	.word	0x00000000
        /*0530*/ 	.short	0x010a
        /*0532*/ 	.byte	0x05
	.zero		1


	//   ....[68]....
        /*0534*/ 	.word	0x00002dc0
        /*0538*/ 	.word	0x000000ff
        /*053c*/ 	.word	0x00000000
        /*0540*/ 	.short	0x010a
        /*0542*/ 	.byte	0x05
	.zero		1


	//   ....[69]....
        /*0544*/ 	.word	0x00002e50
        /*0548*/ 	.word	0x000000ff
        /*054c*/ 	.word	0x00000000
        /*0550*/ 	.short	0x010a
        /*0552*/ 	.byte	0x05
	.zero		1


	//   ....[70]....
        /*0554*/ 	.word	0x00002ee0
        /*0558*/ 	.word	0x000000ff
        /*055c*/ 	.word	0x00000000
        /*0560*/ 	.short	0x010a
        /*0562*/ 	.byte	0x05
	.zero		1


	//   ....[71]....
        /*0564*/ 	.word	0x00002f70
        /*0568*/ 	.word	0x000000ff
        /*056c*/ 	.word	0x00000000
        /*0570*/ 	.short	0x010a
        /*0572*/ 	.byte	0x05
	.zero		1


	//   ....[72]....
        /*0574*/ 	.word	0x00003000
        /*0578*/ 	.word	0x000000ff
        /*057c*/ 	.word	0x00000000
        /*0580*/ 	.short	0x010a
        /*0582*/ 	.byte	0x05
	.zero		1


	//   ....[73]....
        /*0584*/ 	.word	0x000030a0
        /*0588*/ 	.word	0x00000000
        /*058c*/ 	.word	0x00000000
        /*0590*/ 	.short	0x010a
        /*0592*/ 	.byte	0xff
	.zero		1


	//   ....[74]....
        /*0594*/ 	.word	0x000031c0
        /*0598*/ 	.word	0x00000002
        /*059c*/ 	.word	0x00000170
        /*05a0*/ 	.short	0x010a
        /*05a2*/ 	.byte	0xff
	.zero		1


	//   ....[75]....
        /*05a4*/ 	.word	0x00003230
        /*05a8*/ 	.word	0x00000002
        /*05ac*/ 	.word	0x00000000
        /*05b0*/ 	.short	0x0101
        /*05b2*/ 	.byte	0xff
	.zero		1


	//   ....[76]....
        /*05b4*/ 	.word	0x00003250
        /*05b8*/ 	.word	0x000000ff
        /*05bc*/ 	.word	0x00000120
        /*05c0*/ 	.short	0x010a
        /*05c2*/ 	.byte	0x04
	.zero		1


	//   ....[77]....
        /*05c4*/ 	.word	0x00003370
        /*05c8*/ 	.word	0x00000002
        /*05cc*/ 	.word	0x00000110
        /*05d0*/ 	.short	0x010a
        /*05d2*/ 	.byte	0xff
	.zero		1


	//   ....[78]....
        /*05d4*/ 	.word	0x00003470
        /*05d8*/ 	.word	0x00000002
        /*05dc*/ 	.word	0x00000000
        /*05e0*/ 	.short	0x0101
        /*05e2*/ 	.byte	0xff
	.zero		1


	//   ....[79]....
        /*05e4*/ 	.word	0x00003500
        /*05e8*/ 	.word	0x000000ff
        /*05ec*/ 	.word	0x00000120
        /*05f0*/ 	.short	0x0106
        /*05f2*/ 	.byte	0x04
	.zero		1


	//   ....[80]....
        /*05f4*/ 	.word	0x00003520
        /*05f8*/ 	.word	0x000000ff
        /*05fc*/ 	.word	0x00000120
        /*0600*/ 	.short	0x010a
        /*0602*/ 	.byte	0x04
	.zero		1


	//   ....[81]....
        /*0604*/ 	.word	0x000035b0
        /*0608*/ 	.word	0x000000ff
        /*060c*/ 	.word	0x00000120
        /*0610*/ 	.short	0x0106
        /*0612*/ 	.byte	0x07
	.zero		1


	//   ....[82]....
        /*0614*/ 	.word	0x000035f0
        /*0618*/ 	.word	0x00000000
        /*061c*/ 	.word	0x00000120
        /*0620*/ 	.short	0x010a
        /*0622*/ 	.byte	0xff
	.zero		1


	//   ....[83]....
        /*0624*/ 	.word	0x00003b40
        /*0628*/ 	.word	0x00000000
        /*062c*/ 	.word	0x00000110
        /*0630*/ 	.short	0x010a
        /*0632*/ 	.byte	0xff
	.zero		1


	//   ....[84]....
        /*0634*/ 	.word	0x00003c40
        /*0638*/ 	.word	0x00000003
        /*063c*/ 	.word	0x00000000
        /*0640*/ 	.short	0x0101
        /*0642*/ 	.byte	0xff
	.zero		1


	//   ....[85]....
        /*0644*/ 	.word	0x00003c50
        /*0648*/ 	.word	0x000000ff
        /*064c*/ 	.word	0x00000000
        /*0650*/ 	.short	0x010a
        /*0652*/ 	.byte	0x04
	.zero		1


	//   ....[86]....
        /*0654*/ 	.word	0x00003cd0
        /*0658*/ 	.word	0x000000ff
        /*065c*/ 	.word	0x00000150
        /*0660*/ 	.short	0x010a
        /*0662*/ 	.byte	0x1f
	.zero		1


	//   ....[87]....
        /*0664*/ 	.word	0x00003db0
        /*0668*/ 	.word	0x000000ff
        /*066c*/ 	.word	0x00000000
        /*0670*/ 	.short	0x010a
        /*0672*/ 	.byte	0x05
	.zero		1


	//   ....[88]....
        /*0674*/ 	.word	0x00003ef0
        /*0678*/ 	.word	0x000000ff
        /*067c*/ 	.word	0x00000000
        /*0680*/ 	.short	0x010a
        /*0682*/ 	.byte	0x04
	.zero		1


	//   ....[89]....
        /*0684*/ 	.word	0x00004180
        /*0688*/ 	.word	0x000000ff
        /*068c*/ 	.word	0x00000000
        /*0690*/ 	.short	0x010a
        /*0692*/ 	.byte	0x04
	.zero		1


	//   ....[90]....
        /*0694*/ 	.word	0x00004210
        /*0698*/ 	.word	0x000000ff
        /*069c*/ 	.word	0x00000000
        /*06a0*/ 	.short	0x010a
        /*06a2*/ 	.byte	0x05
	.zero		1


	//   ....[91]....
        /*06a4*/ 	.word	0x000042a0
        /*06a8*/ 	.word	0x000000ff
        /*06ac*/ 	.word	0x00000000
        /*06b0*/ 	.short	0x010a
        /*06b2*/ 	.byte	0x05
	.zero		1


	//   ....[92]....
        /*06b4*/ 	.word	0x00004330
        /*06b8*/ 	.word	0x000000ff
        /*06bc*/ 	.word	0x00000000
        /*06c0*/ 	.short	0x010a
        /*06c2*/ 	.byte	0x04
	.zero		1


	//   ....[93]....
        /*06c4*/ 	.word	0x00004810
        /*06c8*/ 	.word	0x00000008
        /*06cc*/ 	.word	0x00000110
        /*06d0*/ 	.short	0x010a
        /*06d2*/ 	.byte	0xff
	.zero		1


	//   ....[94]....
        /*06d4*/ 	.word	0x00004980
        /*06d8*/ 	.word	0x00000000
        /*06dc*/ 	.word	0x00000000
        /*06e0*/ 	.short	0x0101
        /*06e2*/ 	.byte	0xff
	.zero		1


	//   ....[95]....
        /*06e4*/ 	.word	0x00004e50
        /*06e8*/ 	.word	0x000000ff
        /*06ec*/ 	.word	0x00000108
        /*06f0*/ 	.short	0x010a
        /*06f2*/ 	.byte	0x18
	.zero		1


	//   ....[96]....
        /*06f4*/ 	.word	0x00005020
        /*06f8*/ 	.word	0x000000ff
        /*06fc*/ 	.word	0x000000e8
        /*0700*/ 	.short	0x010a
        /*0702*/ 	.byte	0x04
	.zero		1


	//   ....[97]....
        /*0704*/ 	.word	0x00005200
        /*0708*/ 	.word	0x000000ff
        /*070c*/ 	.word	0x000000d0
        /*0710*/ 	.short	0x010b
        /*0712*/ 	.byte	0x04
	.zero		1


	//   ....[98]....
        /*0714*/ 	.word	0x00005210
        /*0718*/ 	.word	0x000000ff
        /*071c*/ 	.word	0x00000000
        /*0720*/ 	.short	0x0101
        /*0722*/ 	.byte	0x07
	.zero		1


	//   ....[99]....
        /*0724*/ 	.word	0x00005220
        /*0728*/ 	.word	0x000000ff
        /*072c*/ 	.word	0x000000e8
        /*0730*/ 	.short	0x010a
        /*0732*/ 	.byte	0x05
	.zero		1


	//   ....[100]....
        /*0734*/ 	.word	0x00005470
        /*0738*/ 	.word	0x000000ff
        /*073c*/ 	.word	0x000000d0
        /*0740*/ 	.short	0x010b
        /*0742*/ 	.byte	0x05
	.zero		1


	//   ....[101]....
        /*0744*/ 	.word	0x00005480
        /*0748*/ 	.word	0x000000ff
        /*074c*/ 	.word	0x00000000
        /*0750*/ 	.short	0x0101
        /*0752*/ 	.byte	0x04
	.zero		1


	//   ....[102]....
        /*0754*/ 	.word	0x000054d0
        /*0758*/ 	.word	0x000000ff
        /*075c*/ 	.word	0x00000000
        /*0760*/ 	.short	0x010a
        /*0762*/ 	.byte	0x04
	.zero		1


	//   ....[103]....
        /*0764*/ 	.word	0x00005560
        /*0768*/ 	.word	0x000000ff
        /*076c*/ 	.word	0x00000000
        /*0770*/ 	.short	0x010a
        /*0772*/ 	.byte	0x05
	.zero		1


	//   ....[104]....
        /*0774*/ 	.word	0x00005600
        /*0778*/ 	.word	0x00000000
        /*077c*/ 	.word	0x00000000
        /*0780*/ 	.short	0x010a
        /*0782*/ 	.byte	0xff
	.zero		1


	//   ....[105]....
        /*0784*/ 	.word	0x00005960
        /*0788*/ 	.word	0x00000000
        /*078c*/ 	.word	0x00000110
        /*0790*/ 	.short	0x010a
        /*0792*/ 	.byte	0xff
	.zero		1


	//   ....[106]....
        /*0794*/ 	.word	0x00005a30
        /*0798*/ 	.word	0x00000000
        /*079c*/ 	.word	0x00000000
        /*07a0*/ 	.short	0x0101
        /*07a2*/ 	.byte	0xff
	.zero		1


	//   ....[107]....
        /*07a4*/ 	.word	0x00006640
        /*07a8*/ 	.word	0x00000002
        /*07ac*/ 	.word	0x000000d0
        /*07b0*/ 	.short	0x010a
        /*07b2*/ 	.byte	0xff
	.zero		1


	//   ....[108]....
        /*07b4*/ 	.word	0x00006680
        /*07b8*/ 	.word	0x0000001b
        /*07bc*/ 	.word	0x00000130
        /*07c0*/ 	.short	0x010a
        /*07c2*/ 	.byte	0xff
	.zero		1


	//   ....[109]....
        /*07c4*/ 	.word	0x00006770
        /*07c8*/ 	.word	0x00000002
        /*07cc*/ 	.word	0x000000d0
        /*07d0*/ 	.short	0x010a
        /*07d2*/ 	.byte	0xff
	.zero		1


	//   ....[110]....
        /*07d4*/ 	.word	0x00006900
        /*07d8*/ 	.word	0x0000001b
        /*07dc*/ 	.word	0x00000130
        /*07e0*/ 	.short	0x010a
        /*07e2*/ 	.byte	0xff
	.zero		1


	//   ....[111]....
        /*07e4*/ 	.word	0x000070d0
        /*07e8*/ 	.word	0x00000000
        /*07ec*/ 	.word	0x00000000
        /*07f0*/ 	.short	0x0101
        /*07f2*/ 	.byte	0xff
	.zero		1


	//   ....[112]....
        /*07f4*/ 	.word	0x000070e0
        /*07f8*/ 	.word	0x00000002
        /*07fc*/ 	.word	0x000000d0
        /*0800*/ 	.short	0x010a
        /*0802*/ 	.byte	0xff
	.zero		1


	//   ....[113]....
        /*0804*/ 	.word	0x000071a0
        /*0808*/ 	.word	0x00000002
        /*080c*/ 	.word	0x000000d0
        /*0810*/ 	.short	0x010a
        /*0812*/ 	.byte	0xff
	.zero		1


	//   ....[114]....
        /*0814*/ 	.word	0x00007550
        /*0818*/ 	.word	0x000000ff
        /*081c*/ 	.word	0x00000000
        /*0820*/ 	.short	0x0101
        /*0822*/ 	.byte	0x04
	.zero		1


	//   ....[115]....
        /*0824*/ 	.word	0x00007aa0
        /*0828*/ 	.word	0x00000000
        /*082c*/ 	.word	0x00000000
        /*0830*/ 	.short	0x0101
        /*0832*/ 	.byte	0xff
	.zero		1


	//   ....[116]....
        /*0834*/ 	.word	0x00007d50
        /*0838*/ 	.word	0x000000ff
        /*083c*/ 	.word	0x00000000
        /*0840*/ 	.short	0x0101
        /*0842*/ 	.byte	0x04
	.zero		1


	//   ....[117]....
        /*0844*/ 	.word	0x00007d70
        /*0848*/ 	.word	0x00000000
        /*084c*/ 	.word	0x00000180
        /*0850*/ 	.short	0x010a
        /*0852*/ 	.byte	0xff
	.zero		1


	//   ....[118]....
        /*0854*/ 	.word	0x00007dd0
        /*0858*/ 	.word	0x00000000
        /*085c*/ 	.word	0x00000068
        /*0860*/ 	.short	0x010a
        /*0862*/ 	.byte	0xff
	.zero		1


	//   ....[119]....
        /*0864*/ 	.word	0x00007e30
        /*0868*/ 	.word	0x00000000
        /*086c*/ 	.word	0x00000068
        /*0870*/ 	.short	0x010a
        /*0872*/ 	.byte	0xff
	.zero		1


	//   ....[120]....
        /*0874*/ 	.word	0x00007e80
        /*0878*/ 	.word	0x00000003
        /*087c*/ 	.word	0x00000110
        /*0880*/ 	.short	0x010a
        /*0882*/ 	.byte	0xff
	.zero		1


	//   ....[121]....
        /*0884*/ 	.word	0x00007ee0
        /*0888*/ 	.word	0x00000000
        /*088c*/ 	.word	0x00000000
        /*0890*/ 	.short	0x010a
        /*0892*/ 	.byte	0xff
	.zero		1


	//   ....[122]....
        /*0894*/ 	.word	0x00007f40
        /*0898*/ 	.word	0x00000000
        /*089c*/ 	.word	0x00000000
        /*08a0*/ 	.short	0x010a
        /*08a2*/ 	.byte	0xff
	.zero		1


	//   ....[123]....
        /*08a4*/ 	.word	0x00007fa0
        /*08a8*/ 	.word	0x00000000
        /*08ac*/ 	.word	0x00000000
        /*08b0*/ 	.short	0x010a
        /*08b2*/ 	.byte	0xff
	.zero		1


	//   ....[124]....
        /*08b4*/ 	.word	0x00008000
        /*08b8*/ 	.word	0x00000000
        /*08bc*/ 	.word	0x00000000
        /*08c0*/ 	.short	0x010a
        /*08c2*/ 	.byte	0xff
	.zero		1


	//   ....[125]....
        /*08c4*/ 	.word	0x00008060
        /*08c8*/ 	.word	0x00000000
        /*08cc*/ 	.word	0x00000000
        /*08d0*/ 	.short	0x010a
        /*08d2*/ 	.byte	0xff
	.zero		1


	//   ....[126]....
        /*08d4*/ 	.word	0x000080c0
        /*08d8*/ 	.word	0x00000000
        /*08dc*/ 	.word	0x00000000
        /*08e0*/ 	.short	0x010a
        /*08e2*/ 	.byte	0xff
	.zero		1


	//   ....[127]....
        /*08e4*/ 	.word	0x00008120
        /*08e8*/ 	.word	0x00000000
        /*08ec*/ 	.word	0x00000000
        /*08f0*/ 	.short	0x010a
        /*08f2*/ 	.byte	0xff
	.zero		1


	//   ....[128]....
        /*08f4*/ 	.word	0x00008180
        /*08f8*/ 	.word	0x00000000
        /*08fc*/ 	.word	0x00000000
        /*0900*/ 	.short	0x010a
        /*0902*/ 	.byte	0xff
	.zero		1


	//   ....[129]....
        /*0904*/ 	.word	0x000081e0
        /*0908*/ 	.word	0x00000000
        /*090c*/ 	.word	0x00000000
        /*0910*/ 	.short	0x010a
        /*0912*/ 	.byte	0xff
	.zero		1


	//   ....[130]....
        /*0914*/ 	.word	0x00008240
        /*0918*/ 	.word	0x00000000
        /*091c*/ 	.word	0x00000000
        /*0920*/ 	.short	0x010a
        /*0922*/ 	.byte	0xff
	.zero		1


	//   ....[131]....
        /*0924*/ 	.word	0x000082a0
        /*0928*/ 	.word	0x00000000
        /*092c*/ 	.word	0x00000000
        /*0930*/ 	.short	0x010a
        /*0932*/ 	.byte	0xff
	.zero		1


	//   ....[132]....
        /*0934*/ 	.word	0x00008300
        /*0938*/ 	.word	0x00000000
        /*093c*/ 	.word	0x00000000
        /*0940*/ 	.short	0x010a
        /*0942*/ 	.byte	0xff
	.zero		1


	//   ....[133]....
        /*0944*/ 	.word	0x00008350
        /*0948*/ 	.word	0x00000002
        /*094c*/ 	.word	0x00000170
        /*0950*/ 	.short	0x010a
        /*0952*/ 	.byte	0xff
	.zero		1


	//   ....[134]....
        /*0954*/ 	.word	0x000083b0
        /*0958*/ 	.word	0x00000002
        /*095c*/ 	.word	0x00000120
        /*0960*/ 	.short	0x010a
        /*0962*/ 	.byte	0xff
	.zero		1


	//   ....[135]....
        /*0964*/ 	.word	0x00008400
        /*0968*/ 	.word	0x00000002
        /*096c*/ 	.word	0x00000110
        /*0970*/ 	.short	0x010a
        /*0972*/ 	.byte	0xff
	.zero		1


	//   ....[136]....
        /*0974*/ 	.word	0x00008460
        /*0978*/ 	.word	0x00000000
        /*097c*/ 	.word	0x00000120
        /*0980*/ 	.short	0x010a
        /*0982*/ 	.byte	0xff
	.zero		1


	//   ....[137]....
        /*0984*/ 	.word	0x000084b0
        /*0988*/ 	.word	0x00000000
        /*098c*/ 	.word	0x00000110
        /*0990*/ 	.short	0x010a
        /*0992*/ 	.byte	0xff
	.zero		1


	//   ....[138]....
        /*0994*/ 	.word	0x00008510
        /*0998*/ 	.word	0x00000002
        /*099c*/ 	.word	0x00000150
        /*09a0*/ 	.short	0x010a
        /*09a2*/ 	.byte	0xff
	.zero		1


	//   ....[139]....
        /*09a4*/ 	.word	0x00008570
        /*09a8*/ 	.word	0x00000000
        /*09ac*/ 	.word	0x00000000
        /*09b0*/ 	.short	0x010a
        /*09b2*/ 	.byte	0xff
	.zero		1


	//   ....[140]....
        /*09b4*/ 	.word	0x000085d0
        /*09b8*/ 	.word	0x00000000
        /*09bc*/ 	.word	0x00000000
        /*09c0*/ 	.short	0x010a
        /*09c2*/ 	.byte	0xff
	.zero		1


	//   ....[141]....
        /*09c4*/ 	.word	0x00008630
        /*09c8*/ 	.word	0x00000000
        /*09cc*/ 	.word	0x00000000
        /*09d0*/ 	.short	0x010a
        /*09d2*/ 	.byte	0xff
	.zero		1


	//   ....[142]....
        /*09d4*/ 	.word	0x00008690
        /*09d8*/ 	.word	0x00000000
        /*09dc*/ 	.word	0x00000000
        /*09e0*/ 	.short	0x010a
        /*09e2*/ 	.byte	0xff
	.zero		1


	//   ....[143]....
        /*09e4*/ 	.word	0x000086f0
        /*09e8*/ 	.word	0x00000000
        /*09ec*/ 	.word	0x00000000
        /*09f0*/ 	.short	0x010a
        /*09f2*/ 	.byte	0xff
	.zero		1


	//   ....[144]....
        /*09f4*/ 	.word	0x00008740
        /*09f8*/ 	.word	0x00000008
        /*09fc*/ 	.word	0x00000110
        /*0a00*/ 	.short	0x010a
        /*0a02*/ 	.byte	0xff
	.zero		1


	//   ....[145]....
        /*0a04*/ 	.word	0x000087a0
        /*0a08*/ 	.word	0x00000000
        /*0a0c*/ 	.word	0x00000108
        /*0a10*/ 	.short	0x010a
        /*0a12*/ 	.byte	0xff
	.zero		1


	//   ....[146]....
        /*0a14*/ 	.word	0x00008800
        /*0a18*/ 	.word	0x00000000
        /*0a1c*/ 	.word	0x000000e8
        /*0a20*/ 	.short	0x010a
        /*0a22*/ 	.byte	0xff
	.zero		1


	//   ....[147]....
        /*0a24*/ 	.word	0x00008860
        /*0a28*/ 	.word	0x00000002
        /*0a2c*/ 	.word	0x000000e8
        /*0a30*/ 	.short	0x010a
        /*0a32*/ 	.byte	0xff
	.zero		1


	//   ....[148]....
        /*0a34*/ 	.word	0x000088c0
        /*0a38*/ 	.word	0x00000000
        /*0a3c*/ 	.word	0x00000000
        /*0a40*/ 	.short	0x010a
        /*0a42*/ 	.byte	0xff
	.zero		1


	//   ....[149]....
        /*0a44*/ 	.word	0x00008920
        /*0a48*/ 	.word	0x00000000
        /*0a4c*/ 	.word	0x00000000
        /*0a50*/ 	.short	0x010a
        /*0a52*/ 	.byte	0xff
	.zero		1


	//   ....[150]....
        /*0a54*/ 	.word	0x00008970
        /*0a58*/ 	.word	0x00000000
        /*0a5c*/ 	.word	0x00000110
        /*0a60*/ 	.short	0x010a
        /*0a62*/ 	.byte	0xff
	.zero		1


	//   ....[151]....
        /*0a64*/ 	.word	0x000089c0
        /*0a68*/ 	.word	0x00000002
        /*0a6c*/ 	.word	0x000000d0
        /*0a70*/ 	.short	0x010a
        /*0a72*/ 	.byte	0xff
	.zero		1


	//   ....[152]....
        /*0a74*/ 	.word	0x00008a10
        /*0a78*/ 	.word	0x0000001b
        /*0a7c*/ 	.word	0x00000130
        /*0a80*/ 	.short	0x010a
        /*0a82*/ 	.byte	0xff
	.zero		1


	//   ....[153]....
        /*0a84*/ 	.word	0x00008a60
        /*0a88*/ 	.word	0x00000002
        /*0a8c*/ 	.word	0x000000d0
        /*0a90*/ 	.short	0x010a
        /*0a92*/ 	.byte	0xff
	.zero		1


	//----- nvinfo : EIATTR_NUM_MBARRIERS
	.align		4
.L_47:
        /*0a94*/ 	.byte	0x03, 0x38
        /*0a96*/ 	.short	0x0032


	//----- nvinfo : EIATTR_EXIT_INSTR_OFFSETS
	.align		4
        /*0a98*/ 	.byte	0x04, 0x1c
        /*0a9a*/ 	.short	(.L_49 - .L_48)


	//   ....[0]....
.L_48:
        /*0a9c*/ 	.word	0x000030d0


	//   ....[1]....
        /*0aa0*/ 	.word	0x000035c0


	//   ....[2]....
        /*0aa4*/ 	.word	0x00003620


	//   ....[3]....
        /*0aa8*/ 	.word	0x00004590


	//   ....[4]....
        /*0aac*/ 	.word	0x00005630


	//   ....[5]....
        /*0ab0*/ 	.word	0x00005670


	//   ....[6]....
        /*0ab4*/ 	.word	0x00007c40


	//   ....[7]....
        /*0ab8*/ 	.word	0x00007cc0


	//   ....[8]....
        /*0abc*/ 	.word	0x00007cf0


	//   ....[9]....
        /*0ac0*/ 	.word	0x00007d60


	//----- nvinfo : EIATTR_MAX_THREADS
	.align		4
.L_49:
        /*0ac4*/ 	.byte	0x04, 0x05
        /*0ac6*/ 	.short	(.L_51 - .L_50)
.L_50:
        /*0ac8*/ 	.word	0x00000100
        /*0acc*/ 	.word	0x00000001
        /*0ad0*/ 	.word	0x00000001


	//----- nvinfo : EIATTR_CRS_STACK_SIZE
	.align		4
.L_51:
        /*0ad4*/ 	.byte	0x04, 0x1e
        /*0ad6*/ 	.short	(.L_53 - .L_52)
.L_52:
        /*0ad8*/ 	.word	0x00000000


	//----- nvinfo : EIATTR_CBANK_PARAM_SIZE
	.align		4
.L_53:
        /*0adc*/ 	.byte	0x03, 0x19
        /*0ade*/ 	.short	0x0800


	//----- nvinfo : EIATTR_PARAM_CBANK
	.align		4
        /*0ae0*/ 	.byte	0x04, 0x0a
        /*0ae2*/ 	.short	(.L_55 - .L_54)
	.align		4
.L_54:
        /*0ae4*/ 	.word	index@(.nv.constant0._ZN7cutlass13device_kernelINS_4gemm6kernel13GemmUniversalIN4cute5tupleIJiiiiEEENS1_10collective13CollectiveMmaINS1_35MainloopSm100TmaUmmaWarpSpecializedILi13ELi2ELi4ENS5_IJNS4_1CILi8EEENSA_ILi1EEESC_EEEEENS5_IJNSA_ILi64EEESF_SF_EEENS_6half_tENS5_IJlSC_lEEESH_SI_NS4_8TiledMMAINS4_8MMA_AtomIJNS4_20SM100_MMA_F16BF16_SSISH_SH_fLi64ELi64ELNS4_4UMMA5MajorE0ELSN_0ELNSM_7ScaleInE0ELSO_0EEEEEENS4_6LayoutINS5_IJSC_SC_SC_EEENS5_IJNSA_ILi0EEEST_ST_EEEEENS5_IJNS4_10UnderscoreESW_SW_EEEEENS4_13SM90_TMA_LOADENS4_14ComposedLayoutINS4_7SwizzleILi3ELi4ELi3EEENS4_18smem_ptr_flag_bitsILi16EEENSR_INS5_IJSB_SF_EEENS5_IJSF_SC_EEEEEEEvNS4_8identityENS4_23SM90_TMA_LOAD_MULTICASTES18_vS19_EENS_8epilogue10collective18CollectiveEpilogueINS1C_23Sm100TmaWarpSpecializedILi3ELi2ELi16ELb1ELb0EEEJSG_NS5_IJNSR_ISF_SC_EENSR_INSA_ILi32EEESC_EEEEESH_SI_SH_SI_NS1C_6fusion15FusionCallbacksIS1G_NS1L_17LinearCombinationISH_fSH_fLNS_15FloatRoundStyleE2EEESG_S1K_JEEENS4_5SM1004TMEM4LOAD26SM100_TMEM_LOAD_16dp256b4xESZ_NS10_INS11_ILi2ELi4ELi3EEES14_NSR_INS5_IJSB_S1I_EEENS5_IJS1I_SC_EEEEEEENS4_17SM75_U32x4_LDSM_NENS4_14SM90_TMA_STOREES1Z_NS4_17SM90_U32x4_STSM_NENS4_39AutoVectorizingCopyWithAssumedAlignmentILi128EEEEEEvvEEEEvNT_6ParamsE)
        /*0ae8*/ 	.short	0x0380
        /*0aea*/ 	.short	0x0800


	//----- nvinfo : EIATTR_SW_WAR
	.align		4
.L_55:
        /*0aec*/ 	.byte	0x04, 0x36
        /*0aee*/ 	.short	(.L_57 - .L_56)
.L_56:
        /*0af0*/ 	.word	0x00000008
.L_57:


//--------------------- .nv.callgraph             --------------------------
	.section	.nv.callgraph,"",@"SHT_CUDA_CALLGRAPH"
	.align	4
	.sectionentsize	8
	.align		4
        /*0000*/ 	.word	0x00000000
	.align		4
        /*0004*/ 	.word	0xffffffff
	.align		4
        /*0008*/ 	.word	index@(_ZN7cutlass13device_kernelINS_4gemm6kernel13GemmUniversalIN4cute5tupleIJiiiiEEENS1_10collective13CollectiveMmaINS1_35MainloopSm100TmaUmmaWarpSpecializedILi13ELi2ELi4ENS5_IJNS4_1CILi8EEENSA_ILi1EEESC_EEEEENS5_IJNSA_ILi64EEESF_SF_EEENS_6half_tENS5_IJlSC_lEEESH_SI_NS4_8TiledMMAINS4_8MMA_AtomIJNS4_20SM100_MMA_F16BF16_SSISH_SH_fLi64ELi64ELNS4_4UMMA5MajorE0ELSN_0ELNSM_7ScaleInE0ELSO_0EEEEEENS4_6LayoutINS5_IJSC_SC_SC_EEENS5_IJNSA_ILi0EEEST_ST_EEEEENS5_IJNS4_10UnderscoreESW_SW_EEEEENS4_13SM90_TMA_LOADENS4_14ComposedLayoutINS4_7SwizzleILi3ELi4ELi3EEENS4_18smem_ptr_flag_bitsILi16EEENSR_INS5_IJSB_SF_EEENS5_IJSF_SC_EEEEEEEvNS4_8identityENS4_23SM90_TMA_LOAD_MULTICASTES18_vS19_EENS_8epilogue10collective18CollectiveEpilogueINS1C_23Sm100TmaWarpSpecializedILi3ELi2ELi16ELb1ELb0EEEJSG_NS5_IJNSR_ISF_SC_EENSR_INSA_ILi32EEESC_EEEEESH_SI_SH_SI_NS1C_6fusion15FusionCallbacksIS1G_NS1L_17LinearCombinationISH_fSH_fLNS_15FloatRoundStyleE2EEESG_S1K_JEEENS4_5SM1004TMEM4LOAD26SM100_TMEM_LOAD_16dp256b4xESZ_NS10_INS11_ILi2ELi4ELi3EEES14_NSR_INS5_IJSB_S1I_EEENS5_IJS1I_SC_EEEEEEENS4_17SM75_U32x4_LDSM_NENS4_14SM90_TMA_STOREES1Z_NS4_17SM90_U32x4_STSM_NENS4_39AutoVectorizingCopyWithAssumedAlignmentILi128EEEEEEvvEEEEvNT_6ParamsE)
	.align		4
        /*000c*/ 	.word	index@(__assertfail)
	.align		4
        /*0010*/ 	.word	0x00000000
	.align		4
        /*0014*/ 	.word	0xfffffffe
	.align		4
        /*0018*/ 	.word	0x00000000
	.align		4
        /*001c*/ 	.word	0xfffffffd
	.align		4
        /*0020*/ 	.word	0x00000000
	.align		4
        /*0024*/ 	.word	0xfffffffc


//--------------------- .nv.constant4             --------------------------
	.section	.nv.constant4,"a",@progbits
	.align	8
	.align		8
.nv.constant4:
        /*0000*/ 	.dword	__assertfail
	.align		8
        /*0008*/ 	.dword	__unnamed_1
	.align		8
        /*0010*/ 	.dword	__unnamed_2
	.align		8
        /*0018*/ 	.dword	_ZN40_INTERNAL_d21c4858_4_k_cu_b066c01f_173584cuda3std3__45__cpo5beginE
	.align		8
        /*0020*/ 	.dword	_ZN40_INTERNAL_d21c4858_4_k_cu_b066c01f_173584cuda3std3__45__cpo3endE
	.align		8
        /*0028*/ 	.dword	_ZN40_INTERNAL_d21c4858_4_k_cu_b066c01f_173584cuda3std3__45__cpo6cbeginE
	.align		8
        /*0030*/ 	.dword	_ZN40_INTERNAL_d21c4858_4_k_cu_b066c01f_173584cuda3std3__45__cpo4cendE
	.align		8
        /*0038*/ 	.dword	_ZN40_INTERNAL_d21c4858_4_k_cu_b066c01f_173584cuda3std3__442_GLOBAL__N__d21c4858_4_k_cu_b066c01f_173586ignoreE
	.align		8
        /*0040*/ 	.dword	_ZN40_INTERNAL_d21c4858_4_k_cu_b066c01f_173584cuda3std3__419piecewise_constructE
	.align		8
        /*0048*/ 	.dword	_ZN40_INTERNAL_d21c4858_4_k_cu_b066c01f_173584cuda3std3__48in_placeE
	.align		8
        /*0050*/ 	.dword	_ZN40_INTERNAL_d21c4858_4_k_cu_b066c01f_173584cuda3std6ranges3__45__cpo4swapE
	.align		8
        /*0058*/ 	.dword	_ZN40_INTERNAL_d21c4858_4_k_cu_b066c01f_173584cuda3std6ranges3__45__cpo9iter_moveE
	.align		8
        /*0060*/ 	.dword	_ZN40_INTERNAL_d21c4858_4_k_cu_b066c01f_173584cute7productE
	.align		8
        /*0068*/ 	.dword	_ZN40_INTERNAL_d21c4858_4_k_cu_b066c01f_173584cute1_E
	.align		8
        /*0070*/ 	.dword	$str$25
	.align		8
        /*0078*/ 	.dword	$str$26
	.align		8
        /*0080*/ 	.dword	$str$27
	.align		8
        /*0088*/ 	.dword	$str$28


//--------------------- .text._ZN7cutlass13device_kernelINS_4gemm6kernel13GemmUniversalIN4cute5tupleIJiiiiEEENS1_10collective13CollectiveMmaINS1_35MainloopSm100TmaUmmaWarpSpecializedILi13ELi2ELi4ENS5_IJNS4_1CILi8EEENSA_ILi1EEESC_EEEEENS5_IJNSA_ILi64EEESF_SF_EEENS_6half_tENS5_IJlSC_lEEESH_SI_NS4_8TiledMMAINS4_8MMA_AtomIJNS4_20SM100_MMA_F16BF16_SSISH_SH_fLi64ELi64ELNS4_4UMMA5MajorE0ELSN_0ELNSM_7ScaleInE0ELSO_0EEEEEENS4_6LayoutINS5_IJSC_SC_SC_EEENS5_IJNSA_ILi0EEEST_ST_EEEEENS5_IJNS4_10UnderscoreESW_SW_EEEEENS4_13SM90_TMA_LOADENS4_14ComposedLayoutINS4_7SwizzleILi3ELi4ELi3EEENS4_18smem_ptr_flag_bitsILi16EEENSR_INS5_IJSB_SF_EEENS5_IJSF_SC_EEEEEEEvNS4_8identityENS4_23SM90_TMA_LOAD_MULTICASTES18_vS19_EENS_8epilogue10collective18CollectiveEpilogueINS1C_23Sm100TmaWarpSpecializedILi3ELi2ELi16ELb1ELb0EEEJSG_NS5_IJNSR_ISF_SC_EENSR_INSA_ILi32EEESC_EEEEESH_SI_SH_SI_NS1C_6fusion15FusionCallbacksIS1G_NS1L_17LinearCombinationISH_fSH_fLNS_15FloatRoundStyleE2EEESG_S1K_JEEENS4_5SM1004TMEM4LOAD26SM100_TMEM_LOAD_16dp256b4xESZ_NS10_INS11_ILi2ELi4ELi3EEES14_NSR_INS5_IJSB_S1I_EEENS5_IJS1I_SC_EEEEEEENS4_17SM75_U32x4_LDSM_NENS4_14SM90_TMA_STOREES1Z_NS4_17SM90_U32x4_STSM_NENS4_39AutoVectorizingCopyWithAssumedAlignmentILi128EEEEEEvvEEEEvNT_6ParamsE --------------------------
	.section	.text._ZN7cutlass13device_kernelINS_4gemm6kernel13GemmUniversalIN4cute5tupleIJiiiiEEENS1_10collective13CollectiveMmaINS1_35MainloopSm100TmaUmmaWarpSpecializedILi13ELi2ELi4ENS5_IJNS4_1CILi8EEENSA_ILi1EEESC_EEEEENS5_IJNSA_ILi64EEESF_SF_EEENS_6half_tENS5_IJlSC_lEEESH_SI_NS4_8TiledMMAINS4_8MMA_AtomIJNS4_20SM100_MMA_F16BF16_SSISH_SH_fLi64ELi64ELNS4_4UMMA5MajorE0ELSN_0ELNSM_7ScaleInE0ELSO_0EEEEEENS4_6LayoutINS5_IJSC_SC_SC_EEENS5_IJNSA_ILi0EEEST_ST_EEEEENS5_IJNS4_10UnderscoreESW_SW_EEEEENS4_13SM90_TMA_LOADENS4_14ComposedLayoutINS4_7SwizzleILi3ELi4ELi3EEENS4_18smem_ptr_flag_bitsILi16EEENSR_INS5_IJSB_SF_EEENS5_IJSF_SC_EEEEEEEvNS4_8identityENS4_23SM90_TMA_LOAD_MULTICASTES18_vS19_EENS_8epilogue10collective18CollectiveEpilogueINS1C_23Sm100TmaWarpSpecializedILi3ELi2ELi16ELb1ELb0EEEJSG_NS5_IJNSR_ISF_SC_EENSR_INSA_ILi32EEESC_EEEEESH_SI_SH_SI_NS1C_6fusion15FusionCallbacksIS1G_NS1L_17LinearCombinationISH_fSH_fLNS_15FloatRoundStyleE2EEESG_S1K_JEEENS4_5SM1004TMEM4LOAD26SM100_TMEM_LOAD_16dp256b4xESZ_NS10_INS11_ILi2ELi4ELi3EEES14_NSR_INS5_IJSB_S1I_EEENS5_IJS1I_SC_EEEEEEENS4_17SM75_U32x4_LDSM_NENS4_14SM90_TMA_STOREES1Z_NS4_17SM90_U32x4_STSM_NENS4_39AutoVectorizingCopyWithAssumedAlignmentILi128EEEEEEvvEEEEvNT_6ParamsE,"ax",@progbits
	.align	128
.text._ZN7cutlass13device_kernelINS_4gemm6kernel13GemmUniversalIN4cute5tupleIJiiiiEEENS1_10collective13CollectiveMmaINS1_35MainloopSm100TmaUmmaWarpSpecializedILi13ELi2ELi4ENS5_IJNS4_1CILi8EEENSA_ILi1EEESC_EEEEENS5_IJNSA_ILi64EEESF_SF_EEENS_6half_tENS5_IJlSC_lEEESH_SI_NS4_8TiledMMAINS4_8MMA_AtomIJNS4_20SM100_MMA_F16BF16_SSISH_SH_fLi64ELi64ELNS4_4UMMA5MajorE0ELSN_0ELNSM_7ScaleInE0ELSO_0EEEEEENS4_6LayoutINS5_IJSC_SC_SC_EEENS5_IJNSA_ILi0EEEST_ST_EEEEENS5_IJNS4_10UnderscoreESW_SW_EEEEENS4_13SM90_TMA_LOADENS4_14ComposedLayoutINS4_7SwizzleILi3ELi4ELi3EEENS4_18smem_ptr_flag_bitsILi16EEENSR_INS5_IJSB_SF_EEENS5_IJSF_SC_EEEEEEEvNS4_8identityENS4_23SM90_TMA_LOAD_MULTICASTES18_vS19_EENS_8epilogue10collective18CollectiveEpilogueINS1C_23Sm100TmaWarpSpecializedILi3ELi2ELi16ELb1ELb0EEEJSG_NS5_IJNSR_ISF_SC_EENSR_INSA_ILi32EEESC_EEEEESH_SI_SH_SI_NS1C_6fusion15FusionCallbacksIS1G_NS1L_17LinearCombinationISH_fSH_fLNS_15FloatRoundStyleE2EEESG_S1K_JEEENS4_5SM1004TMEM4LOAD26SM100_TMEM_LOAD_16dp256b4xESZ_NS10_INS11_ILi2ELi4ELi3EEES14_NSR_INS5_IJSB_S1I_EEENS5_IJS1I_SC_EEEEEEENS4_17SM75_U32x4_LDSM_NENS4_14SM90_TMA_STOREES1Z_NS4_17SM90_U32x4_STSM_NENS4_39AutoVectorizingCopyWithAssumedAlignmentILi128EEEEEEvvEEEEvNT_6ParamsE:
        .type           _ZN7cutlass13device_kernelINS_4gemm6kernel13GemmUniversalIN4cute5tupleIJiiiiEEENS1_10collective13CollectiveMmaINS1_35MainloopSm100TmaUmmaWarpSpecializedILi13ELi2ELi4ENS5_IJNS4_1CILi8EEENSA_ILi1EEESC_EEEEENS5_IJNSA_ILi64EEESF_SF_EEENS_6half_tENS5_IJlSC_lEEESH_SI_NS4_8TiledMMAINS4_8MMA_AtomIJNS4_20SM100_MMA_F16BF16_SSISH_SH_fLi64ELi64ELNS4_4UMMA5MajorE0ELSN_0ELNSM_7ScaleInE0ELSO_0EEEEEENS4_6LayoutINS5_IJSC_SC_SC_EEENS5_IJNSA_ILi0EEEST_ST_EEEEENS5_IJNS4_10UnderscoreESW_SW_EEEEENS4_13SM90_TMA_LOADENS4_14ComposedLayoutINS4_7SwizzleILi3ELi4ELi3EEENS4_18smem_ptr_flag_bitsILi16EEENSR_INS5_IJSB_SF_EEENS5_IJSF_SC_EEEEEEEvNS4_8identityENS4_23SM90_TMA_LOAD_MULTICASTES18_vS19_EENS_8epilogue10collective18CollectiveEpilogueINS1C_23Sm100TmaWarpSpecializedILi3ELi2ELi16ELb1ELb0EEEJSG_NS5_IJNSR_ISF_SC_EENSR_INSA_ILi32EEESC_EEEEESH_SI_SH_SI_NS1C_6fusion15FusionCallbacksIS1G_NS1L_17LinearCombinationISH_fSH_fLNS_15FloatRoundStyleE2EEESG_S1K_JEEENS4_5SM1004TMEM4LOAD26SM100_TMEM_LOAD_16dp256b4xESZ_NS10_INS11_ILi2ELi4ELi3EEES14_NSR_INS5_IJSB_S1I_EEENS5_IJS1I_SC_EEEEEEENS4_17SM75_U32x4_LDSM_NENS4_14SM90_TMA_STOREES1Z_NS4_17SM90_U32x4_STSM_NENS4_39AutoVectorizingCopyWithAssumedAlignmentILi128EEEEEEvvEEEEvNT_6ParamsE,@function
        .size           _ZN7cutlass13device_kernelINS_4gemm6kernel13GemmUniversalIN4cute5tupleIJiiiiEEENS1_10collective13CollectiveMmaINS1_35MainloopSm100TmaUmmaWarpSpecializedILi13ELi2ELi4ENS5_IJNS4_1CILi8EEENSA_ILi1EEESC_EEEEENS5_IJNSA_ILi64EEESF_SF_EEENS_6half_tENS5_IJlSC_lEEESH_SI_NS4_8TiledMMAINS4_8MMA_AtomIJNS4_20SM100_MMA_F16BF16_SSISH_SH_fLi64ELi64ELNS4_4UMMA5MajorE0ELSN_0ELNSM_7ScaleInE0ELSO_0EEEEEENS4_6LayoutINS5_IJSC_SC_SC_EEENS5_IJNSA_ILi0EEEST_ST_EEEEENS5_IJNS4_10UnderscoreESW_SW_EEEEENS4_13SM90_TMA_LOADENS4_14ComposedLayoutINS4_7SwizzleILi3ELi4ELi3EEENS4_18smem_ptr_flag_bitsILi16EEENSR_INS5_IJSB_SF_EEENS5_IJSF_SC_EEEEEEEvNS4_8identityENS4_23SM90_TMA_LOAD_MULTICASTES18_vS19_EENS_8epilogue10collective18CollectiveEpilogueINS1C_23Sm100TmaWarpSpecializedILi3ELi2ELi16ELb1ELb0EEEJSG_NS5_IJNSR_ISF_SC_EENSR_INSA_ILi32EEESC_EEEEESH_SI_SH_SI_NS1C_6fusion15FusionCallbacksIS1G_NS1L_17LinearCombinationISH_fSH_fLNS_15FloatRoundStyleE2EEESG_S1K_JEEENS4_5SM1004TMEM4LOAD26SM100_TMEM_LOAD_16dp256b4xESZ_NS10_INS11_ILi2ELi4ELi3EEES14_NSR_INS5_IJSB_S1I_EEENS5_IJS1I_SC_EEEEEEENS4_17SM75_U32x4_LDSM_NENS4_14SM90_TMA_STOREES1Z_NS4_17SM90_U32x4_STSM_NENS4_39AutoVectorizingCopyWithAssumedAlignmentILi128EEEEEEvvEEEEvNT_6ParamsE,(.L_x_189 - _ZN7cutlass13device_kernelINS_4gemm6kernel13GemmUniversalIN4cute5tupleIJiiiiEEENS1_10collective13CollectiveMmaINS1_35MainloopSm100TmaUmmaWarpSpecializedILi13ELi2ELi4ENS5_IJNS4_1CILi8EEENSA_ILi1EEESC_EEEEENS5_IJNSA_ILi64EEESF_SF_EEENS_6half_tENS5_IJlSC_lEEESH_SI_NS4_8TiledMMAINS4_8MMA_AtomIJNS4_20SM100_MMA_F16BF16_SSISH_SH_fLi64ELi64ELNS4_4UMMA5MajorE0ELSN_0ELNSM_7ScaleInE0ELSO_0EEEEEENS4_6LayoutINS5_IJSC_SC_SC_EEENS5_IJNSA_ILi0EEEST_ST_EEEEENS5_IJNS4_10UnderscoreESW_SW_EEEEENS4_13SM90_TMA_LOADENS4_14ComposedLayoutINS4_7SwizzleILi3ELi4ELi3EEENS4_18smem_ptr_flag_bitsILi16EEENSR_INS5_IJSB_SF_EEENS5_IJSF_SC_EEEEEEEvNS4_8identityENS4_23SM90_TMA_LOAD_MULTICASTES18_vS19_EENS_8epilogue10collective18CollectiveEpilogueINS1C_23Sm100TmaWarpSpecializedILi3ELi2ELi16ELb1ELb0EEEJSG_NS5_IJNSR_ISF_SC_EENSR_INSA_ILi32EEESC_EEEEESH_SI_SH_SI_NS1C_6fusion15FusionCallbacksIS1G_NS1L_17LinearCombinationISH_fSH_fLNS_15FloatRoundStyleE2EEESG_S1K_JEEENS4_5SM1004TMEM4LOAD26SM100_TMEM_LOAD_16dp256b4xESZ_NS10_INS11_ILi2ELi4ELi3EEES14_NSR_INS5_IJSB_S1I_EEENS5_IJS1I_SC_EEEEEEENS4_17SM75_U32x4_LDSM_NENS4_14SM90_TMA_STOREES1Z_NS4_17SM90_U32x4_STSM_NENS4_39AutoVectorizingCopyWithAssumedAlignmentILi128EEEEEEvvEEEEvNT_6ParamsE)
        .other          _ZN7cutlass13device_kernelINS_4gemm6kernel13GemmUniversalIN4cute5tupleIJiiiiEEENS1_10collective13CollectiveMmaINS1_35MainloopSm100TmaUmmaWarpSpecializedILi13ELi2ELi4ENS5_IJNS4_1CILi8EEENSA_ILi1EEESC_EEEEENS5_IJNSA_ILi64EEESF_SF_EEENS_6half_tENS5_IJlSC_lEEESH_SI_NS4_8TiledMMAINS4_8MMA_AtomIJNS4_20SM100_MMA_F16BF16_SSISH_SH_fLi64ELi64ELNS4_4UMMA5MajorE0ELSN_0ELNSM_7ScaleInE0ELSO_0EEEEEENS4_6LayoutINS5_IJSC_SC_SC_EEENS5_IJNSA_ILi0EEEST_ST_EEEEENS5_IJNS4_10UnderscoreESW_SW_EEEEENS4_13SM90_TMA_LOADENS4_14ComposedLayoutINS4_7SwizzleILi3ELi4ELi3EEENS4_18smem_ptr_flag_bitsILi16EEENSR_INS5_IJSB_SF_EEENS5_IJSF_SC_EEEEEEEvNS4_8identityENS4_23SM90_TMA_LOAD_MULTICASTES18_vS19_EENS_8epilogue10collective18CollectiveEpilogueINS1C_23Sm100TmaWarpSpecializedILi3ELi2ELi16ELb1ELb0EEEJSG_NS5_IJNSR_ISF_SC_EENSR_INSA_ILi32EEESC_EEEEESH_SI_SH_SI_NS1C_6fusion15FusionCallbacksIS1G_NS1L_17LinearCombinationISH_fSH_fLNS_15FloatRoundStyleE2EEESG_S1K_JEEENS4_5SM1004TMEM4LOAD26SM100_TMEM_LOAD_16dp256b4xESZ_NS10_INS11_ILi2ELi4ELi3EEES14_NSR_INS5_IJSB_S1I_EEENS5_IJS1I_SC_EEEEEEENS4_17SM75_U32x4_LDSM_NENS4_14SM90_TMA_STOREES1Z_NS4_17SM90_U32x4_STSM_NENS4_39AutoVectorizingCopyWithAssumedAlignmentILi128EEEEEEvvEEEEvNT_6ParamsE,@"STO_CUDA_ENTRY STV_DEFAULT"
_ZN7cutlass13device_kernelINS_4gemm6kernel13GemmUniversalIN4cute5tupleIJiiiiEEENS1_10collective13CollectiveMmaINS1_35MainloopSm100TmaUmmaWarpSpecializedILi13ELi2ELi4ENS5_IJNS4_1CILi8EEENSA_ILi1EEESC_EEEEENS5_IJNSA_ILi64EEESF_SF_EEENS_6half_tENS5_IJlSC_lEEESH_SI_NS4_8TiledMMAINS4_8MMA_AtomIJNS4_20SM100_MMA_F16BF16_SSISH_SH_fLi64ELi64ELNS4_4UMMA5MajorE0ELSN_0ELNSM_7ScaleInE0ELSO_0EEEEEENS4_6LayoutINS5_IJSC_SC_SC_EEENS5_IJNSA_ILi0EEEST_ST_EEEEENS5_IJNS4_10UnderscoreESW_SW_EEEEENS4_13SM90_TMA_LOADENS4_14ComposedLayoutINS4_7SwizzleILi3ELi4ELi3EEENS4_18smem_ptr_flag_bitsILi16EEENSR_INS5_IJSB_SF_EEENS5_IJSF_SC_EEEEEEEvNS4_8identityENS4_23SM90_TMA_LOAD_MULTICASTES18_vS19_EENS_8epilogue10collective18CollectiveEpilogueINS1C_23Sm100TmaWarpSpecializedILi3ELi2ELi16ELb1ELb0EEEJSG_NS5_IJNSR_ISF_SC_EENSR_INSA_ILi32EEESC_EEEEESH_SI_SH_SI_NS1C_6fusion15FusionCallbacksIS1G_NS1L_17LinearCombinationISH_fSH_fLNS_15FloatRoundStyleE2EEESG_S1K_JEEENS4_5SM1004TMEM4LOAD26SM100_TMEM_LOAD_16dp256b4xESZ_NS10_INS11_ILi2ELi4ELi3EEES14_NSR_INS5_IJSB_S1I_EEENS5_IJS1I_SC_EEEEEEENS4_17SM75_U32x4_LDSM_NENS4_14SM90_TMA_STOREES1Z_NS4_17SM90_U32x4_STSM_NENS4_39AutoVectorizingCopyWithAssumedAlignmentILi128EEEEEEvvEEEEvNT_6ParamsE:
[----:B------:R-:W1:Y:S01]  /*0000*/  LDC R1, c[0x0][0x37c] ;  /* 0x0000df00ff017b82 */ /* 0x000e620000000800 */
[----:B------:R-:W2:Y:S01]  /*0010*/  S2R R55, SR_TID.X ;  /* 0x0000000000377919 */ /* 0x000ea20000002100 */
[----:B------:R-:W3:Y:S01]  /*0020*/  LDCU.64 UR8, c[0x0][0x890] ;  /* 0x00011200ff0877ac */ /* 0x000ee20008000a00 */
[----:B------:R-:W-:Y:S02]  /*0030*/  PRMT R45, RZ, 0x7610, R45 ;  /* 0x00007610ff2d7816 */ /* 0x000fe4000000002d */
[----:B------:R-:W-:Y:S01]  /*0040*/  ELECT P3, URZ, PT ;  /* 0x0000000000ff782f */ /* 0x000fe20003860000 */
[----:B---3--:R-:W-:-:S04]  /*0050*/  UISETP.NE.U32.AND UP0, UPT, UR8, URZ, UPT ;  /* 0x000000ff0800728c */ /* 0x008fc8000bf05070 */
[----:B------:R-:W-:Y:S01]  /*0060*/  UISETP.NE.AND.EX UP0, UPT, UR9, URZ, UPT, UP0 ;  /* 0x000000ff0900728c */ /* 0x000fe2000bf05300 */
[----:B--2---:R-:W-:-:S05]  /*0070*/  SHF.R.U32.HI R46, RZ, 0x5, R55 ;  /* 0x00000005ff2e7819 */ /* 0x004fca0000011637 */
[----:B------:R-:W2:Y:S02]  /*0080*/  SHFL.IDX PT, R0, R46, RZ, 0x1f ;  /* 0x00001fff2e007589 */ /* 0x000ea400000e0000 */
[----:B--2---:R-:W-:Y:S01]  /*0090*/  R2UR UR18, R0 ;  /* 0x00000000001272ca */ /* 0x004fe200000e0000 */
[----:B-1----:R-:W-:-:S14]  /*00a0*/  BRA.U UP0, `(.L_x_0) ;  /* 0x0000000100307547 */ /* 0x002fdc000b800000 */
[----:B------:R-:W1:Y:S02]  /*00b0*/  LDCU.64 UR4, c[0x0][0x888] ;  /* 0x00011100ff0477ac */ /* 0x000e640008000a00 */
[----:B-1----:R-:W-:-:S04]  /*00c0*/  UISETP.NE.U32.AND UP0, UPT, UR4, URZ, UPT ;  /* 0x000000ff0400728c */ /* 0x002fc8000bf05070 */
[----:B------:R-:W-:-:S09]  /*00d0*/  UISETP.NE.AND.EX UP0, UPT, UR5, URZ, UPT, UP0 ;  /* 0x000000ff0500728c */ /* 0x000fd2000bf05300 */
[----:B------:R-:W-:Y:S05]  /*00e0*/  BRA.U !UP0, `(.L_x_1) ;  /* 0x0000000108147547 */ /* 0x000fea000b800000 */
[----:B------:R-:W1:Y:S01]  /*00f0*/  LDC.64 R26, c[0x0][0x888] ;  /* 0x00022200ff1a7b82 */ /* 0x000e620000000a00 */
[----:B------:R-:W1:Y:S02]  /*0100*/  LDCU.64 UR4, c[0x0][0x358] ;  /* 0x00006b00ff0477ac */ /* 0x000e640008000a00 */
[----:B-1----:R1:W5:Y:S01]  /*0110*/  LDG.E R26, desc[UR4][R26.64] ;  /* 0x000000041a1a7981 */ /* 0x002362000c1e1900 */
[----:B------:R-:W-:Y:S01]  /*0120*/  HFMA2 R45, -RZ, RZ, 0, 5.9604644775390625e-08 ;  /* 0x00000001ff2d7431 */ /* 0x000fe200000001ff */
[----:B------:R-:W-:Y:S05]  /*0130*/  BRA `(.L_x_0) ;  /* 0x00000000000c7947 */ /* 0x000fea0003800000 */
.L_x_1:
[----:B------:R-:W1:Y:S01]  /*0140*/  LDCU UR4, c[0x0][0x880] ;  /* 0x00011000ff0477ac */ /* 0x000e620008000800 */
[----:B------:R-:W-:Y:S01]  /*0150*/  HFMA2 R45, -RZ, RZ, 0, 5.9604644775390625e-08 ;  /* 0x00000001ff2d7431 */ /* 0x000fe200000001ff */
[----:B-1----:R-:W-:-:S07]  /*0160*/  MOV R26, UR4 ;  /* 0x00000004001a7c02 */ /* 0x002fce0008000f00 */
.L_x_0:
[----:B------:R-:W2:Y:S02]  /*0170*/  LDCU.64 UR4, c[0x0][0x8b0] ;  /* 0x00011600ff0477ac */ /* 0x000ea40008000a00 */
[----:B--2---:R-:W-:-:S04]  /*0180*/  UISETP.NE.U32.AND UP0, UPT, UR4, URZ, UPT ;  /* 0x000000ff0400728c */ /* 0x004fc8000bf05070 */
[----:B------:R-:W-:-:S09]  /*0190*/  UISETP.NE.AND.EX UP0, UPT, UR5, URZ, UPT, UP0 ;  /* 0x000000ff0500728c */ /* 0x000fd2000bf05300 */
[----:B------:R-:W-:Y:S05]  /*01a0*/  BRA.U UP0, `(.L_x_2) ;  /* 0x0000000100287547 */ /* 0x000fea000b800000 */
[----:B------:R-:W2:Y:S02]  /*01b0*/  LDCU.64 UR4, c[0x0][0x8a8] ;  /* 0x00011500ff0477ac */ /* 0x000ea40008000a00 */
[----:B--2---:R-:W-:-:S04]  /*01c0*/  UISETP.NE.U32.AND UP0, UPT, UR4, URZ, UPT ;  /* 0x000000ff0400728c */ /* 0x004fc8000bf05070 */
[----:B------:R-:W-:-:S09]  /*01d0*/  UISETP.NE.AND.EX UP0, UPT, UR5, URZ, UPT, UP0 ;  /* 0x000000ff0500728c */ /* 0x000fd2000bf05300 */
[----:B------:R-:W-:Y:S05]  /*01e0*/  BRA.U !UP0, `(.L_x_3) ;  /* 0x0000000108107547 */ /* 0x000fea000b800000 */
[----:B------:R-:W2:Y:S01]  /*01f0*/  LDC.64 R24, c[0x0][0x8a8] ;  /* 0x00022a00ff187b82 */ /* 0x000ea20000000a00 */
[----:B------:R-:W2:Y:S02]  /*0200*/  LDCU.64 UR4, c[0x0][0x358] ;  /* 0x00006b00ff0477ac */ /* 0x000ea40008000a00 */
[----:B--2---:R2:W5:Y:S01]  /*0210*/  LDG.E R24, desc[UR4][R24.64] ;  /* 0x0000000418187981 */ /* 0x004562000c1e1900 */
[----:B------:R-:W-:Y:S05]  /*0220*/  BRA `(.L_x_2) ;  /* 0x0000000000087947 */ /* 0x000fea0003800000 */
.L_x_3:
[----:B------:R-:W2:Y:S02]  /*0230*/  LDCU UR4, c[0x0][0x8a0] ;  /* 0x00011400ff0477ac */ /* 0x000ea40008000800 */
[----:B--2---:R-:W-:Y:S02]  /*0240*/  MOV R24, UR4 ;  /* 0x0000000400187c02 */ /* 0x004fe40008000f00 */
.L_x_2:
[----:B------:R-:W-:Y:S01]  /*0250*/  IMAD.U32 R0, RZ, RZ, UR18 ;  /* 0x00000012ff007e24 */ /* 0x000fe2000f8e00ff */
[----:B------:R-:W-:Y:S04]  /*0260*/  BSSY.RECONVERGENT B0, `(.L_x_4) ;  /* 0x000000c000007945 */ /* 0x000fe80003800200 */
[C---:B------:R-:W-:Y:S02]  /*0270*/  ISETP.NE.OR P1, PT, R0.reuse, 0x1, !P3 ;  /* 0x000000010000780c */ /* 0x040fe40005f25670 */
[----:B------:R-:W-:-:S11]  /*0280*/  ISETP.NE.OR P0, PT, R0, 0x3, !P3 ;  /* 0x000000030000780c */ /* 0x000fd60005f05670 */
[----:B------:R-:W-:Y:S05]  /*0290*/  @P1 BRA `(.L_x_5) ;  /* 0x0000000000201947 */ /* 0x000fea0003800000 */
[----:B------:R-:W3:Y:S02]  /*02a0*/  LDCU.64 UR4, c[0x0][0x348] ;  /* 0x00006900ff0477ac */ /* 0x000ee40008000a00 */
[----:B---3--:R-:W-:Y:S02]  /*02b0*/  UIADD3 UR6, UP1, UPT, UR4, 0x80, URZ ;  /* 0x0000008004067890 */ /* 0x008fe4000ff3e0ff */
[----:B------:R-:W-:Y:S02]  /*02c0*/  UIADD3 UR4, UP0, UPT, UR4, 0x180, URZ ;  /* 0x0000018004047890 */ /* 0x000fe4000ff1e0ff */
[----:B------:R-:W-:Y:S02]  /*02d0*/  UIADD3.X UR7, UPT, UPT, URZ, UR5, URZ, UP1, !UPT ;  /* 0x00000005ff077290 */ /* 0x000fe40008ffe4ff */
[----:B------:R-:W-:-:S07]  /*02e0*/  UIADD3.X UR5, UPT, UPT, URZ, UR5, URZ, UP0, !UPT ;  /* 0x00000005ff057290 */ /* 0x000fce00087fe4ff */
[----:B------:R3:W-:Y:S02]  /*02f0*/  UTMACCTL.PF [UR6] ;  /* 0x00000000060079b9 */ /* 0x0007e40008040000 */
[----:B------:R3:W-:Y:S02]  /*0300*/  UTMACCTL.PF [UR4] ;  /* 0x00000000040079b9 */ /* 0x0007e40008040000 */
[----:B---3--:R-:W-:Y:S01]  /*0310*/  NOP ;  /* 0x0000000000007918 */ /* 0x008fe20000000000 */
.L_x_5:
[----:B------:R-:W-:Y:S05]  /*0320*/  BSYNC.RECONVERGENT B0 ;  /* 0x0000000000007941 */ /* 0x000fea0003800200 */
.L_x_4:
[----:B------:R-:W-:Y:S04]  /*0330*/  BSSY.RECONVERGENT B0, `(.L_x_6) ;  /* 0x000000a000007945 */ /* 0x000fe80003800200 */
        /* <DEDUP_REMOVED lines=9> */
.L_x_7:
[----:B------:R-:W-:Y:S05]  /*03d0*/  BSYNC.RECONVERGENT B0 ;  /* 0x0000000000007941 */ /* 0x000fea0003800200 */
.L_x_6:
[----:B------:R-:W3:Y:S01]  /*03e0*/  LDCU.64 UR4, c[0x0][0x888] ;  /* 0x00011100ff0477ac */ /* 0x000ee20008000a00 */
[----:B------:R-:W-:Y:S02]  /*03f0*/  UISETP.EQ.U32.AND UP2, UPT, UR8, URZ, UPT ;  /* 0x000000ff0800728c */ /* 0x000fe4000bf42070 */
[----:B------:R-:W-:Y:S02]  /*0400*/  UPLOP3.LUT UP3, UPT, UPT, UPT, UPT, 0x80, 0x8 ;  /* 0x000000000008789c */ /* 0x000fe40003f6f070 */
[----:B---3--:R-:W-:-:S04]  /*0410*/  UISETP.NE.U32.AND UP0, UPT, UR4, URZ, UPT ;  /* 0x000000ff0400728c */ /* 0x008fc8000bf05070 */
[----:B------:R-:W-:-:S04]  /*0420*/  UISETP.NE.AND.EX UP1, UPT, UR5, URZ, UPT, UP0 ;  /* 0x000000ff0500728c */ /* 0x000fc8000bf25300 */
[----:B------:R-:W-:-:S04]  /*0430*/  UISETP.EQ.OR.EX UP4, UPT, UR9, URZ, !UP1, UP2 ;  /* 0x000000ff0900728c */ /* 0x000fc8000cf82720 */
[----:B------:R-:W-:-:S06]  /*0440*/  UP2UR UR4, UPR, URZ, 0x10 ;  /* 0x00000010ff047883 */ /* 0x000fcc0008000000 */
[----:B------:R-:W-:Y:S01]  /*0450*/  MOV R49, UR4 ;  /* 0x0000000400317c02 */ /* 0x000fe20008000f00 */
[----:B------:R-:W-:Y:S06]  /*0460*/  BRA.U !UP4, `(.L_x_8) ;  /* 0x000000010c207547 */ /* 0x000fec000b800000 */
[----:B------:R-:W-:Y:S01]  /*0470*/  UISETP.NE.U32.AND UP2, UPT, UR8, URZ, UPT ;  /* 0x000000ff0800728c */ /* 0x000fe2000bf45070 */
[----:B-----5:R-:W-:Y:S01]  /*0480*/  FSETP.NEU.AND P0, PT, R26, RZ, PT ;  /* 0x000000ff1a00720b */ /* 0x020fe20003f0d000 */
[----:B------:R-:W-:Y:S02]  /*0490*/  USEL UR4, URZ, 0xffffffff, UP1 ;  /* 0xffffffffff047887 */ /* 0x000fe40008800000 */
[----:B------:R-:W-:-:S10]  /*04a0*/  UISETP.NE.AND.EX UP2, UPT, UR9, URZ, UPT, UP2 ;  /* 0x000000ff0900728c */ /* 0x000fd4000bf45320 */
[----:B------:R-:W-:Y:S01]  /*04b0*/  VOTEU.ANY UP0, P0 ;  /* 0x0000000000ff7886 */ /* 0x000fe20000000100 */
[----:B------:R-:W-:-:S04]  /*04c0*/  @!UP2 USEL UR4, URZ, 0xffffffff, UP0 ;  /* 0xffffffffff04a887 */ /* 0x000fc80008000000 */
[----:B------:R-:W-:-:S04]  /*04d0*/  ULOP3.LUT UR4, UR4, 0x1, URZ, 0xc0, !UPT ;  /* 0x0000000104047892 */ /* 0x000fc8000f8ec0ff */
[----:B------:R-:W-:-:S11]  /*04e0*/  UISETP.NE.U32.AND UP3, UPT, UR4, 0x1, UPT ;  /* 0x000000010400788c */ /* 0x000fd6000bf65070 */
.L_x_8:
[----:B------:R-:W3:Y:S02]  /*04f0*/  SHFL.IDX PT, R2, R46, RZ, 0x1f ;  /* 0x00001fff2e027589 */ /* 0x000ee400000e0000 */
[----:B---3--:R-:W-:-:S13]  /*0500*/  ISETP.NE.AND P0, PT, R2, RZ, PT ;  /* 0x000000ff0200720c */ /* 0x008fda0003f05270 */
[----:B------:R-:W-:Y:S05]  /*0510*/  @P0 BRA `(.L_x_9) ;  /* 0x0000000000ac0947 */ /* 0x000fea0003800000 */
[----:B------:R-:W-:Y:S01]  /*0520*/  ELECT P0, URZ, PT ;  /* 0x0000000000ff782f */ /* 0x000fe20003800000 */
[----:B------:R-:W-:-:S12]  /*0530*/  BSSY.RECONVERGENT B0, `(.L_x_9) ;  /* 0x0000029000007945 */ /* 0x000fd80003800200 */
[----:B------:R-:W-:Y:S05]  /*0540*/  @!P0 BRA `(.L_x_10) ;  /* 0x00000000009c8947 */ /* 0x000fea0003800000 */
[----:B------:R-:W3:Y:S01]  /*0550*/  S2UR UR4, SR_CgaCtaId ;  /* 0x00000000000479c3 */ /* 0x000ee20000008800 */
[----:B------:R-:W-:Y:S01]  /*0560*/  UMOV UR5, 0x400 ;  /* 0x0000040000057882 */ /* 0x000fe20000000000 */
[----:B------:R-:W-:Y:S01]  /*0570*/  UMOV UR8, 0x1 ;  /* 0x0000000100087882 */ /* 0x000fe20000000000 */
[----:B------:R-:W-:Y:S01]  /*0580*/  UMOV UR6, 0x8 ;  /* 0x0000000800067882 */ /* 0x000fe20000000000 */
[----:B------:R-:W-:-:S04]  /*0590*/  UIADD3 UR8, UPT, UPT, -UR8, 0x100000, URZ ;  /* 0x0010000008087890 */ /* 0x000fc8000fffe1ff */
[----:B------:R-:W-:Y:S02]  /*05a0*/  USHF.L.U32 UR9, UR8, 0xb, URZ ;  /* 0x0000000b08097899 */ /* 0x000fe400080006ff */
[----:B------:R-:W-:Y:S02]  /*05b0*/  USHF.L.U32 UR8, UR8, 0x1, URZ ;  /* 0x0000000108087899 */ /* 0x000fe400080006ff */
[----:B------:R-:W-:-:S04]  /*05c0*/  UIADD3 UR6, UPT, UPT, -UR6, 0x100000, URZ ;  /* 0x0010000006067890 */ /* 0x000fc8000fffe1ff */
[----:B------:R-:W-:Y:S02]  /*05d0*/  USHF.L.U32 UR7, UR6, 0xb, URZ ;  /* 0x0000000b06077899 */ /* 0x000fe400080006ff */
[----:B------:R-:W-:Y:S02]  /*05e0*/  USHF.L.U32 UR6, UR6, 0x1, URZ ;  /* 0x0000000106067899 */ /* 0x000fe400080006ff */
[----:B---3--:R-:W-:Y:S01]  /*05f0*/  ULEA UR4, UR4, UR5, 0x18 ;  /* 0x0000000504047291 */ /* 0x008fe2000f8ec0ff */
[----:B------:R-:W3:Y:S11]  /*0600*/  FENCE.VIEW.ASYNC.S ;  /* 0x00000000000073c6 */ /* 0x000ef60000000000 */
[----:B---3--:R3:W4:Y:S01]  /*0610*/  SYNCS.EXCH.64 URZ, [UR4], UR8 ;  /* 0x0000000804ff75b2 */ /* 0x0087220008000100 */
[----:B------:R3:W1:Y:S01]  /*0620*/  SYNCS.EXCH.64 URZ, [UR4+0x68], UR6 ;  /* 0x0000680604ff75b2 */ /* 0x0006620008000100 */
        /* <DEDUP_REMOVED lines=23> */
[----:B------:R3:W1:Y:S02]  /*07a0*/  SYNCS.EXCH.64 URZ, [UR4+0xc8], UR6 ;  /* 0x0000c80604ff75b2 */ /* 0x0006640008000100 */
[----:B---34-:R-:W-:Y:S01]  /*07b0*/  NOP ;  /* 0x0000000000007918 */ /* 0x018fe20000000000 */
.L_x_10:
[----:B------:R-:W-:Y:S05]  /*07c0*/  BSYNC.RECONVERGENT B0 ;  /* 0x0000000000007941 */ /* 0x000fea0003800200 */
.L_x_9:
[----:B------:R-:W3:Y:S01]  /*07d0*/  SHFL.IDX PT, R2, R46, RZ, 0x1f ;  /* 0x00001fff2e027589 */ /* 0x000ee200000e0000 */
[----:B------:R-:W-:Y:S01]  /*07e0*/  NOP ;  /* 0x0000000000007918 */ /* 0x000fe20000000000 */
[----:B---3--:R-:W-:-:S13]  /*07f0*/  ISETP.NE.AND P0, PT, R2, 0x1, PT ;  /* 0x000000010200780c */ /* 0x008fda0003f05270 */
[----:B------:R-:W-:Y:S05]  /*0800*/  @P0 BRA `(.L_x_11) ;  /* 0x0000000000500947 */ /* 0x000fea0003800000 */
        /* <DEDUP_REMOVED lines=9> */
[----:B------:R-:W-:Y:S01]  /*08a0*/  USHF.L.U32 UR6, UR6, 0x1, URZ ;  /* 0x0000000106067899 */ /* 0x000fe200080006ff */
[----:B------:R-:W-:Y:S01]  /*08b0*/  ELECT P0, URZ, PT ;  /* 0x0000000000ff782f */ /* 0x000fe20003800000 */
[----:B---3--:R-:W-:Y:S01]  /*08c0*/  ULEA UR4, UR4, UR5, 0x18 ;  /* 0x0000000504047291 */ /* 0x008fe2000f8ec0ff */
[----:B------:R-:W3:Y:S11]  /*08d0*/  FENCE.VIEW.ASYNC.S ;  /* 0x00000000000073c6 */ /* 0x000ef60000000000 */
[----:B---3--:R3:W4:Y:S01]  /*08e0*/  SYNCS.EXCH.64 URZ, [UR4+0xd0], UR8 ;  /* 0x0000d00804ff75b2 */ /* 0x0087220008000100 */
[----:B------:R3:W1:Y:S01]  /*08f0*/  SYNCS.EXCH.64 URZ, [UR4+0xe8], UR6 ;  /* 0x0000e80604ff75b2 */ /* 0x0006620008000100 */
[----:B------:R3:W1:Y:S01]  /*0900*/  SYNCS.EXCH.64 URZ, [UR4+0xd8], UR8 ;  /* 0x0000d80804ff75b2 */ /* 0x0006620008000100 */
[----:B------:R3:W1:Y:S01]  /*0910*/  SYNCS.EXCH.64 URZ, [UR4+0xf0], UR6 ;  /* 0x0000f00604ff75b2 */ /* 0x0006620008000100 */
[----:B------:R3:W1:Y:S01]  /*0920*/  SYNCS.EXCH.64 URZ, [UR4+0xe0], UR8 ;  /* 0x0000e00804ff75b2 */ /* 0x0006620008000100 */
[----:B------:R3:W1:Y:S01]  /*0930*/  SYNCS.EXCH.64 URZ, [UR4+0xf8], UR6 ;  /* 0x0000f80604ff75b2 */ /* 0x0006620008000100 */
[----:B------:R-:W-:Y:S01]  /*0940*/  NOP ;  /* 0x0000000000007918 */ /* 0x000fe20000000000 */
.L_x_11:
[----:B------:R-:W2:Y:S01]  /*0950*/  SHFL.IDX PT, R2, R46, RZ, 0x1f ;  /* 0x00001fff2e027589 */ /* 0x000ea200000e0000 */
[----:B------:R-:W-:Y:S01]  /*0960*/  NOP ;  /* 0x0000000000007918 */ /* 0x000fe20000000000 */
[----:B--2---:R-:W-:-:S13]  /*0970*/  ISETP.NE.AND P0, PT, R2, 0x3, PT ;  /* 0x000000030200780c */ /* 0x004fda0003f05270 */
[----:B------:R-:W-:Y:S05]  /*0980*/  @P0 BRA `(.L_x_12) ;  /* 0x0000000000300947 */ /* 0x000fea0003800000 */
[----:B---3--:R-:W2:Y:S01]  /*0990*/  S2UR UR4, SR_CgaCtaId ;  /* 0x00000000000479c3 */ /* 0x008ea20000008800 */
[----:B------:R-:W-:Y:S01]  /*09a0*/  UMOV UR6, 0x400 ;  /* 0x0000040000067882 */ /* 0x000fe20000000000 */
[----:B------:R-:W-:Y:S01]  /*09b0*/  UMOV UR5, 0x20 ;  /* 0x0000002000057882 */ /* 0x000fe20000000000 */
[----:B------:R-:W-:Y:S01]  /*09c0*/  ELECT P0, URZ, PT ;  /* 0x0000000000ff782f */ /* 0x000fe20003800000 */
[----:B--2---:R-:W-:Y:S02]  /*09d0*/  ULEA UR6, UR4, UR6, 0x18 ;  /* 0x0000000604067291 */ /* 0x004fe4000f8ec0ff */
[----:B------:R-:W-:-:S04]  /*09e0*/  UIADD3 UR4, UPT, UPT, -UR5, 0x100000, URZ ;  /* 0x0010000005047890 */ /* 0x000fc8000fffe1ff */
[----:B------:R-:W-:Y:S02]  /*09f0*/  USHF.L.U32 UR5, UR4, 0xb, URZ ;  /* 0x0000000b04057899 */ /* 0x000fe400080006ff */
[----:B------:R-:W-:Y:S01]  /*0a00*/  USHF.L.U32 UR4, UR4, 0x1, URZ ;  /* 0x0000000104047899 */ /* 0x000fe200080006ff */
[----:B------:R-:W2:Y:S11]  /*0a10*/  FENCE.VIEW.ASYNC.S ;  /* 0x00000000000073c6 */ /* 0x000eb60000000000 */
[----:B--2---:R2:W3:Y:S01]  /*0a20*/  SYNCS.EXCH.64 URZ, [UR6+0x100], UR4 ;  /* 0x0001000406ff75b2 */ /* 0x0044e20008000100 */
[----:B------:R2:W1:Y:S01]  /*0a30*/  SYNCS.EXCH.64 URZ, [UR6+0x108], UR4 ;  /* 0x0001080406ff75b2 */ /* 0x0004620008000100 */
[----:B------:R-:W-:Y:S01]  /*0a40*/  NOP ;  /* 0x0000000000007918 */ /* 0x000fe20000000000 */
.L_x_12:
[----:B------:R-:W4:Y:S01]  /*0a50*/  SHFL.IDX PT, R2, R46, RZ, 0x1f ;  /* 0x00001fff2e027589 */ /* 0x000f2200000e0000 */
[----:B------:R-:W-:Y:S01]  /*0a60*/  NOP ;  /* 0x0000000000007918 */ /* 0x000fe20000000000 */
[----:B----4-:R-:W-:-:S13]  /*0a70*/  ISETP.NE.AND P0, PT, R2, 0x4, PT ;  /* 0x000000040200780c */ /* 0x010fda0003f05270 */
[----:B------:R-:W-:Y:S05]  /*0a80*/  @P0 BRA `(.L_x_13) ;  /* 0x00000000004c0947 */ /* 0x000fea0003800000 */
[----:B--23--:R-:W2:Y:S01]  /*0a90*/  S2UR UR6, SR_CgaCtaId ;  /* 0x00000000000679c3 */ /* 0x00cea20000008800 */
[----:B------:R-:W-:Y:S01]  /*0aa0*/  UMOV UR4, 0x720 ;  /* 0x0000072000047882 */ /* 0x000fe20000000000 */
[----:B------:R-:W-:Y:S01]  /*0ab0*/  UMOV UR5, 0x400 ;  /* 0x0000040000057882 */ /* 0x000fe20000000000 */
[----:B------:R-:W-:Y:S01]  /*0ac0*/  USEL UR4, UR4, 0x620, UP3 ;  /* 0x0000062004047887 */ /* 0x000fe20009800000 */
[----:B------:R-:W-:Y:S01]  /*0ad0*/  UMOV UR8, 0x1 ;  /* 0x0000000100087882 */ /* 0x000fe20000000000 */
[----:B------:R-:W-:Y:S01]  /*0ae0*/  ELECT P0, URZ, PT ;  /* 0x0000000000ff782f */ /* 0x000fe20003800000 */
[----:B------:R-:W-:-:S04]  /*0af0*/  UIADD3 UR8, UPT, UPT, -UR8, 0x100000, URZ ;  /* 0x0010000008087890 */ /* 0x000fc8000fffe1ff */
[----:B------:R-:W-:Y:S02]  /*0b00*/  USHF.L.U32 UR9, UR8, 0xb, URZ ;  /* 0x0000000b08097899 */ /* 0x000fe400080006ff */
[----:B------:R-:W-:Y:S02]  /*0b10*/  USHF.L.U32 UR8, UR8, 0x1, URZ ;  /* 0x0000000108087899 */ /* 0x000fe400080006ff */
[----:B--2---:R-:W-:Y:S02]  /*0b20*/  ULEA UR6, UR6, UR5, 0x18 ;  /* 0x0000000506067291 */ /* 0x004fe4000f8ec0ff */
[----:B------:R-:W-:-:S04]  /*0b30*/  UIADD3 UR4, UPT, UPT, -UR4, 0x100000, URZ ;  /* 0x0010000004047890 */ /* 0x000fc8000fffe1ff */
[----:B------:R-:W-:Y:S02]  /*0b40*/  USHF.L.U32 UR5, UR4, 0xb, URZ ;  /* 0x0000000b04057899 */ /* 0x000fe400080006ff */
[----:B------:R-:W-:Y:S01]  /*0b50*/  USHF.L.U32 UR4, UR4, 0x1, URZ ;  /* 0x0000000104047899 */ /* 0x000fe200080006ff */
[----:B------:R-:W2:Y:S03]  /*0b60*/  FENCE.VIEW.ASYNC.S ;  /* 0x00000000000073c6 */ /* 0x000ea60000000000 */
[----:B--2---:R4:W2:Y:S08]  /*0b70*/  SYNCS.EXCH.64 URZ, [UR6+0x110], UR8 ;  /* 0x0001100806ff75b2 */ /* 0x0048b00008000100 */
[----:B------:R4:W3:Y:S01]  /*0b80*/  SYNCS.EXCH.64 URZ, [UR6+0x120], UR4 ;  /* 0x0001200406ff75b2 */ /* 0x0008e20008000100 */
[----:B------:R4:W1:Y:S01]  /*0b90*/  SYNCS.EXCH.64 URZ, [UR6+0x118], UR8 ;  /* 0x0001180806ff75b2 */ /* 0x0008620008000100 */
[----:B------:R4:W1:Y:S02]  /*0ba0*/  SYNCS.EXCH.64 URZ, [UR6+0x128], UR4 ;  /* 0x0001280406ff75b2 */ /* 0x0008640008000100 */
[----:B----4-:R-:W-:Y:S01]  /*0bb0*/  NOP ;  /* 0x0000000000007918 */ /* 0x010fe20000000000 */
.L_x_13:
[----:B------:R-:W4:Y:S01]  /*0bc0*/  SHFL.IDX PT, R2, R46, RZ, 0x1f ;  /* 0x00001fff2e027589 */ /* 0x000f2200000e0000 */
[----:B------:R-:W-:Y:S01]  /*0bd0*/  NOP ;  /* 0x0000000000007918 */ /* 0x000fe20000000000 */
[----:B----4-:R-:W-:-:S13]  /*0be0*/  ISETP.NE.AND P0, PT, R2, 0x5, PT ;  /* 0x000000050200780c */ /* 0x010fda0003f05270 */
[----:B------:R-:W-:Y:S05]  /*0bf0*/  @P0 BRA `(.L_x_14) ;  /* 0x0000000000580947 */ /* 0x000fea0003800000 */
[----:B--23--:R-:W2:Y:S01]  /*0c00*/  S2UR UR4, SR_CgaCtaId ;  /* 0x00000000000479c3 */ /* 0x00cea20000008800 */
        /* <DEDUP_REMOVED lines=10> */
[----:B--2---:R-:W-:Y:S01]  /*0cb0*/  ULEA UR4, UR4, UR5, 0x18 ;  /* 0x0000000504047291 */ /* 0x004fe2000f8ec0ff */
[----:B------:R-:W2:Y:S11]  /*0cc0*/  FENCE.VIEW.ASYNC.S ;  /* 0x00000000000073c6 */ /* 0x000eb60000000000 */
[----:B--2---:R4:W2:Y:S01]  /*0cd0*/  SYNCS.EXCH.64 URZ, [UR4+0x130], UR8 ;  /* 0x0001300804ff75b2 */ /* 0x0048a20008000100 */
[----:B------:R4:W3:Y:S01]  /*0ce0*/  SYNCS.EXCH.64 URZ, [UR4+0x150], UR6 ;  /* 0x0001500604ff75b2 */ /* 0x0008e20008000100 */
[----:B------:R4:W1:Y:S01]  /*0cf0*/  SYNCS.EXCH.64 URZ, [UR4+0x138], UR8 ;  /* 0x0001380804ff75b2 */ /* 0x0008620008000100 */
[----:B------:R4:W1:Y:S01]  /*0d00*/  SYNCS.EXCH.64 URZ, [UR4+0x158], UR6 ;  /* 0x0001580604ff75b2 */ /* 0x0008620008000100 */
[----:B------:R4:W1:Y:S01]  /*0d10*/  SYNCS.EXCH.64 URZ, [UR4+0x140], UR8 ;  /* 0x0001400804ff75b2 */ /* 0x0008620008000100 */
[----:B------:R4:W1:Y:S01]  /*0d20*/  SYNCS.EXCH.64 URZ, [UR4+0x160], UR6 ;  /* 0x0001600604ff75b2 */ /* 0x0008620008000100 */
[----:B------:R4:W1:Y:S01]  /*0d30*/  SYNCS.EXCH.64 URZ, [UR4+0x148], UR8 ;  /* 0x0001480804ff75b2 */ /* 0x0008620008000100 */
[----:B------:R4:W1:Y:S02]  /*0d40*/  SYNCS.EXCH.64 URZ, [UR4+0x168], UR6 ;  /* 0x0001680604ff75b2 */ /* 0x0008640008000100 */
[----:B----4-:R-:W-:Y:S01]  /*0d50*/  NOP ;  /* 0x0000000000007918 */ /* 0x010fe20000000000 */
.L_x_14:
[----:B------:R-:W4:Y:S01]  /*0d60*/  SHFL.IDX PT, R2, R46, RZ, 0x1f ;  /* 0x00001fff2e027589 */ /* 0x000f2200000e0000 */
[----:B------:R-:W1:Y:S01]  /*0d70*/  S2UR UR54, SR_CgaCtaId ;  /* 0x00000000003679c3 */ /* 0x000e620000008800 */
[----:B------:R-:W-:Y:S01]  /*0d80*/  NOP ;  /* 0x0000000000007918 */ /* 0x000fe20000000000 */
[----:B----4-:R-:W-:-:S13]  /*0d90*/  ISETP.NE.AND P0, PT, R2, 0x3, PT ;  /* 0x000000030200780c */ /* 0x010fda0003f05270 */
[----:B-1----:R-:W-:Y:S05]  /*0da0*/  @P0 BRA `(.L_x_15) ;  /* 0x0000000000340947 */ /* 0x002fea0003800000 */
[----:B--23--:R-:W-:Y:S01]  /*0db0*/  UMOV UR4, 0x400 ;  /* 0x0000040000047882 */ /* 0x00cfe20000000000 */
[----:B------:R-:W-:Y:S01]  /*0dc0*/  UMOV UR6, 0x20 ;  /* 0x0000002000067882 */ /* 0x000fe20000000000 */
[----:B------:R-:W-:Y:S02]  /*0dd0*/  ULEA UR4, UR54, UR4, 0x18 ;  /* 0x0000000436047291 */ /* 0x000fe4000f8ec0ff */
[----:B------:R-:W-:-:S04]  /*0de0*/  UIADD3 UR6, UPT, UPT, -UR6, 0x100000, URZ ;  /* 0x0010000006067890 */ /* 0x000fc8000fffe1ff */
[----:B------:R-:W-:Y:S02]  /*0df0*/  USHF.L.U32 UR7, UR6, 0xb, URZ ;  /* 0x0000000b06077899 */ /* 0x000fe400080006ff */
[----:B------:R-:W-:Y:S01]  /*0e00*/  USHF.L.U32 UR6, UR6, 0x1, URZ ;  /* 0x0000000106067899 */ /* 0x000fe200080006ff */
[----:B------:R-:W-:Y:S01]  /*0e10*/  ELECT P0, URZ, PT ;  /* 0x0000000000ff782f */ /* 0x000fe20003800000 */
[----:B------:R-:W1:Y:S10]  /*0e20*/  FENCE.VIEW.ASYNC.S ;  /* 0x00000000000073c6 */ /* 0x000e740000000000 */
[----:B-1----:R1:W4:Y:S01]  /*0e30*/  SYNCS.EXCH.64 URZ, [UR4+0x170], UR6 ;  /* 0x0001700604ff75b2 */ /* 0x0023220008000100 */
[----:B------:R1:W2:Y:S01]  /*0e40*/  SYNCS.EXCH.64 URZ, [UR4+0x180], UR6 ;  /* 0x0001800604ff75b2 */ /* 0x0002a20008000100 */
[----:B------:R1:W3:Y:S01]  /*0e50*/  SYNCS.EXCH.64 URZ, [UR4+0x178], UR6 ;  /* 0x0001780604ff75b2 */ /* 0x0002e20008000100 */
[----:B------:R1:W1:Y:S01]  /*0e60*/  SYNCS.EXCH.64 URZ, [UR4+0x188], UR6 ;  /* 0x0001880604ff75b2 */ /* 0x0002620008000100 */
[----:B------:R-:W-:Y:S01]  /*0e70*/  NOP ;  /* 0x0000000000007918 */ /* 0x000fe20000000000 */
.L_x_15:
[----:B-123--:R-:W1:Y:S01]  /*0e80*/  LDCU UR4, c[0x0][0x36c] ;  /* 0x00006d80ff0477ac */ /* 0x00ee620008000800 */
[----:B------:R-:W-:Y:S01]  /*0e90*/  ISETP.NE.OR P3, PT, R0, 0x2, !P3 ;  /* 0x000000020000780c */ /* 0x000fe20005f65670 */
[----:B------:R-:W-:Y:S01]  /*0ea0*/  NOP ;  /* 0x0000000000007918 */ /* 0x000fe20000000000 */
[----:B------:R-:W-:Y:S01]  /*0eb0*/  LOP3.LUT R0, R55, 0x1f, RZ, 0xc0, !PT ;  /* 0x0000001f37007812 */ /* 0x000fe200078ec0ff */
[----:B------:R-:W-:Y:S02]  /*0ec0*/  UISETP.NE.AND UP4, UPT, UR18, 0x2, UPT ;  /* 0x000000021200788c */ /* 0x000fe4000bf85270 */
[----:B------:R-:W-:Y:S02]  /*0ed0*/  UISETP.NE.AND UP5, UPT, UR18, URZ, UPT ;  /* 0x000000ff1200728c */ /* 0x000fe4000bfa5270 */
[----:B-1----:R-:W-:-:S09]  /*0ee0*/  UISETP.EQ.U32.AND UP6, UPT, UR4, 0x1, UPT ;  /* 0x000000010400788c */ /* 0x002fd2000bfc2070 */
[----:B------:R-:W-:Y:S05]  /*0ef0*/  BRA.U !UP6, `(.L_x_16) ;  /* 0x000000010e087547 */ /* 0x000fea000b800000 */
[----:B----4-:R-:W-:Y:S01]  /*0f00*/  UCGABAR_ARV ;  /* 0x00000000000079c7 */ /* 0x010fe20008000000 */
[----:B------:R-:W-:Y:S05]  /*0f10*/  BRA `(.L_x_17) ;  /* 0x0000000000047947 */ /* 0x000fea0003800000 */
.L_x_16:
[----:B----4-:R-:W-:Y:S01]  /*0f20*/  NOP ;  /* 0x0000000000007918 */ /* 0x010fe20000000000 */
.L_x_17:
[----:B------:R-:W1:Y:S01]  /*0f30*/  S2UR UR26, SR_CTAID.X ;  /* 0x00000000001a79c3 */ /* 0x000e620000002500 */
[----:B------:R-:W-:-:S05]  /*0f40*/  CS2R.32 R48, SR_CgaSize ;  /* 0x0000000000307805 */ /* 0x000fca0000008a00 */
[----:B------:R-:W-:-:S05]  /*0f50*/  IMAD R48, R48, -0xa0, RZ ;  /* 0xffffff6030307824 */ /* 0x000fca00078e02ff */
[----:B------:R-:W-:-:S14]  /*0f60*/  R2UR UR5, R48 ;  /* 0x00000000300572ca */ /* 0x000fdc00000e0000 */
[----:B------:R-:W2:Y:S01]  /*0f70*/  LDCU UR5, c[0x0][UR5+0x2b0] ;  /* 0x00005600050577ac */ /* 0x000ea20008000800 */
[----:B------:R-:W-:-:S05]  /*0f80*/  CS2R.32 R48, SR_CgaSize ;  /* 0x0000000000307805 */ /* 0x000fca0000008a00 */
[----:B------:R-:W-:-:S05]  /*0f90*/  IMAD R48, R48, -0xa0, RZ ;  /* 0xffffff6030307824 */ /* 0x000fca00078e02ff */
[----:B------:R-:W-:-:S14]  /*0fa0*/  R2UR UR4, R48 ;  /* 0x00000000300472ca */ /* 0x000fdc00000e0000 */
[----:B------:R-:W3:Y:S01]  /*0fb0*/  LDCU UR4, c[0x0][UR4+0x2b4] ;  /* 0x00005680040477ac */ /* 0x000ee20008000800 */
[----:B------:R-:W4:Y:S01]  /*0fc0*/  S2UR UR30, SR_CTAID.Y ;  /* 0x00000000001e79c3 */ /* 0x000f220000002600 */
[----:B------:R-:W-:-:S05]  /*0fd0*/  CS2R.32 R48, SR_CgaSize ;  /* 0x0000000000307805 */ /* 0x000fca0000008a00 */
[----:B------:R-:W-:-:S05]  /*0fe0*/  IMAD R48, R48, -0xa0, RZ ;  /* 0xffffff6030307824 */ /* 0x000fca00078e02ff */
[----:B------:R-:W-:-:S14]  /*0ff0*/  R2UR UR6, R48 ;  /* 0x00000000300672ca */ /* 0x000fdc00000e0000 */
[----:B------:R-:W3:Y:S01]  /*1000*/  LDCU UR6, c[0x0][UR6+0x2a0] ;  /* 0x00005400060677ac */ /* 0x000ee20008000800 */
[----:B------:R-:W-:-:S05]  /*1010*/  CS2R.32 R48, SR_CgaSize ;  /* 0x0000000000307805 */ /* 0x000fca0000008a00 */
[----:B------:R-:W-:-:S05]  /*1020*/  IMAD R48, R48, -0xa0, RZ ;  /* 0xffffff6030307824 */ /* 0x000fca00078e02ff */
[----:B------:R-:W-:-:S14]  /*1030*/  R2UR UR7, R48 ;  /* 0x00000000300772ca */ /* 0x000fdc00000e0000 */
[----:B------:R-:W3:Y:S01]  /*1040*/  LDCU UR7, c[0x0][UR7+0x2a4] ;  /* 0x00005480070777ac */ /* 0x000ee20008000800 */
[----:B------:R-:W-:Y:S01]  /*1050*/  USHF.L.U32 UR24, UR54, 0x9, URZ ;  /* 0x0000000936187899 */ /* 0x000fe200080006ff */
[----:B------:R-:W3:Y:S01]  /*1060*/  LDCU UR19, c[0x0][0xb24] ;  /* 0x00016480ff1377ac */ /* 0x000ee20008000800 */
[----:B------:R-:W3:Y:S01]  /*1070*/  LDCU UR42, c[0x0][0xb24] ;  /* 0x00016480ff2a77ac */ /* 0x000ee20008000800 */
[----:B-1----:R-:W-:Y:S01]  /*1080*/  I2FP.F32.U32 R3, UR26 ;  /* 0x0000001a00037c45 */ /* 0x002fe20008201000 */
[----:B------:R-:W1:Y:S04]  /*1090*/  LDCU UR22, c[0x0][0xb30] ;  /* 0x00016600ff1677ac */ /* 0x000e680008000800 */
[----:B--2---:R-:W-:Y:S01]  /*10a0*/  FMUL R3, R3, UR5 ;  /* 0x0000000503037c20 */ /* 0x004fe20008400000 */
[----:B------:R-:W-:Y:S01]  /*10b0*/  ULOP3.LUT UR24, UR24, 0xe00, URZ, 0xc0, !UPT ;  /* 0x00000e0018187892 */ /* 0x000fe2000f8ec0ff */
[----:B----4-:R-:W-:-:S04]  /*10c0*/  I2FP.F32.U32 R2, UR30 ;  /* 0x0000001e00027c45 */ /* 0x010fc80008201000 */
[----:B------:R-:W2:Y:S01]  /*10d0*/  F2I.U32.TRUNC.NTZ R3, R3 ;  /* 0x0000000300037305 */ /* 0x000ea2000020f000 */
[----:B---3--:R-:W-:-:S07]  /*10e0*/  FMUL R2, R2, UR4 ;  /* 0x0000000402027c20 */ /* 0x008fce0008400000 */
[----:B------:R-:W3:Y:S01]  /*10f0*/  F2I.U32.TRUNC.NTZ R2, R2 ;  /* 0x0000000200027305 */ /* 0x000ee2000020f000 */
[----:B--2---:R-:W-:Y:S02]  /*1100*/  R2UR UR5, R3 ;  /* 0x00000000030572ca */ /* 0x004fe400000e0000 */
[----:B---3--:R-:W-:Y:S02]  /*1110*/  R2UR UR4, R2 ;  /* 0x00000000020472ca */ /* 0x008fe400000e0000 */
[----:B------:R-:W-:-:S09]  /*1120*/  PRMT R2, RZ, 0x7610, R2 ;  /* 0x00007610ff027816 */ /* 0x000fd20000000002 */
[----:B------:R-:W-:-:S04]  /*1130*/  UIADD3 UR5, UPT, UPT, -UR5, URZ, URZ ;  /* 0x000000ff05057290 */ /* 0x000fc8000fffe1ff */
[----:B------:R-:W-:Y:S02]  /*1140*/  UIMAD UR5, UR6, UR5, UR26 ;  /* 0x00000005060572a4 */ /* 0x000fe4000f8e021a */
[----:B------:R-:W-:-:S04]  /*1150*/  UIADD3 UR4, UPT, UPT, -UR4, URZ, URZ ;  /* 0x000000ff04047290 */ /* 0x000fc8000fffe1ff */
[----:B------:R-:W-:Y:S01]  /*1160*/  IMAD.U32 R48, RZ, RZ, UR5 ;  /* 0x00000005ff307e24 */ /* 0x000fe2000f8e00ff */
[----:B------:R-:W-:-:S06]  /*1170*/  UIMAD UR4, UR7, UR4, UR30 ;  /* 0x00000004070472a4 */ /* 0x000fcc000f8e021e */
[----:B------:R-:W-:Y:S01]  /*1180*/  IMAD.U32 R47, RZ, RZ, UR4 ;  /* 0x00000004ff2f7e24 */ /* 0x000fe2000f8e00ff */
[----:B-1----:R-:W-:Y:S06]  /*1190*/  BRA.U UP5, `(.L_x_18) ;  /* 0x0000000105807547 */ /* 0x002fec000b800000 */
[----:B------:R-:W-:Y:S02]  /*11a0*/  R2UR UR9, R47 ;  /* 0x000000002f0972ca */ /* 0x000fe400000e0000 */
[----:B------:R-:W-:-:S11]  /*11b0*/  R2UR UR14, R48 ;  /* 0x00000000300e72ca */ /* 0x000fd600000e0000 */
[----:B------:R-:W-:-:S04]  /*11c0*/  UISETP.NE.AND UP0, UPT, UR9, URZ, UPT ;  /* 0x000000ff0900728c */ /* 0x000fc8000bf05270 */
[----:B------:R-:W-:Y:S02]  /*11d0*/  USEL UR5, URZ, 0x2, UP0 ;  /* 0x00000002ff057887 */ /* 0x000fe40008000000 */
[----:B------:R-:W-:Y:S02]  /*11e0*/  USEL UR4, URZ, 0x4, UP0 ;  /* 0x00000004ff047887 */ /* 0x000fe40008000000 */
[----:B------:R-:W-:Y:S02]  /*11f0*/  USEL UR7, URZ, 0x8, UP0 ;  /* 0x00000008ff077887 */ /* 0x000fe40008000000 */
[----:B------:R-:W-:Y:S02]  /*1200*/  USEL UR6, URZ, 0x10, UP0 ;  /* 0x00000010ff067887 */ /* 0x000fe40008000000 */
[----:B------:R-:W-:Y:S02]  /*1210*/  USEL UR8, URZ, 0x20, UP0 ;  /* 0x00000020ff087887 */ /* 0x000fe40008000000 */
[----:B------:R-:W-:-:S02]  /*1220*/  USEL UR12, URZ, 0x40, UP0 ;  /* 0x00000040ff0c7887 */ /* 0x000fc40008000000 */
[----:B------:R-:W-:Y:S02]  /*1230*/  USEL UR13, URZ, 0x80, UP0 ;  /* 0x00000080ff0d7887 */ /* 0x000fe40008000000 */
[----:B------:R-:W-:-:S04]  /*1240*/  UISETP.NE.AND UP0, UPT, UR9, URZ, UPT ;  /* 0x000000ff0900728c */ /* 0x000fc8000bf05270 */
[----:B------:R-:W-:-:S04]  /*1250*/  UISETP.EQ.OR UP0, UPT, UR14, URZ, !UP0 ;  /* 0x000000ff0e00728c */ /* 0x000fc8000c702670 */
[----:B------:R-:W-:Y:S02]  /*1260*/  USEL UR11, URZ, 0x1, !UP0 ;  /* 0x00000001ff0b7887 */ /* 0x000fe4000c000000 */
[----:B------:R-:W-:-:S04]  /*1270*/  UISETP.NE.AND UP0, UPT, UR14, 0x1, UPT ;  /* 0x000000010e00788c */ /* 0x000fc8000bf05270 */
[----:B------:R-:W-:Y:S02]  /*1280*/  USEL UR10, UR5, 0x2, UP0 ;  /* 0x00000002050a7887 */ /* 0x000fe40008000000 */
[----:B------:R-:W-:-:S04]  /*1290*/  UISETP.NE.AND UP0, UPT, UR14, 0x2, UPT ;  /* 0x000000020e00788c */ /* 0x000fc8000bf05270 */
[----:B------:R-:W-:Y:S02]  /*12a0*/  USEL UR4, UR4, 0x4, UP0 ;  /* 0x0000000404047887 */ /* 0x000fe40008000000 */
[----:B------:R-:W-:Y:S02]  /*12b0*/  UISETP.NE.AND UP0, UPT, UR14, 0x3, UPT ;  /* 0x000000030e00788c */ /* 0x000fe4000bf05270 */
[----:B------:R-:W-:Y:S02]  /*12c0*/  UIADD3 UR4, UPT, UPT, UR4, UR10, UR11 ;  /* 0x0000000a04047290 */ /* 0x000fe4000fffe00b */
        /* <DEDUP_REMOVED lines=10> */
[----:B------:R-:W-:-:S04]  /*1370*/  USEL UR5, UR13, 0x80, UP0 ;  /* 0x000000800d057887 */ /* 0x000fc80008000000 */
[----:B------:R-:W-:-:S06]  /*1380*/  UIADD3 UR4, UPT, UPT, UR4, UR5, URZ ;  /* 0x0000000504047290 */ /* 0x000fcc000fffe0ff */
[----:B------:R-:W-:-:S07]  /*1390*/  IMAD.U32 R2, RZ, RZ, UR4 ;  /* 0x00000004ff027e24 */ /* 0x000fce000f8e00ff */
.L_x_18:
[----:B------:R-:W1:Y:S01]  /*13a0*/  S2UR UR36, SR_CTAID.Z ;  /* 0x00000000002479c3 */ /* 0x000e620000002700 */
[----:B------:R-:W-:-:S09]  /*13b0*/  UISETP.GE.AND UP0, UPT, UR19, 0x1, UPT ;  /* 0x000000011300788c */ /* 0x000fd2000bf06270 */
[----:B------:R-:W-:Y:S05]  /*13c0*/  BRA.U !UP0, `(.L_x_19) ;  /* 0x0000000108d07547 */ /* 0x000fea000b800000 */
[----:B------:R-:W2:Y:S01]  /*13d0*/  LDCU UR20, c[0x0][0xb0c] ;  /* 0x00016180ff1477ac */ /* 0x000ea20008000800 */
[----:B------:R-:W3:Y:S01]  /*13e0*/  LDCU.128 UR12, c[0x0][0xb10] ;  /* 0x00016200ff0c77ac */ /* 0x000ee20008000c00 */
[----:B------:R-:W4:Y:S01]  /*13f0*/  LDCU UR6, c[0x0][0x370] ;  /* 0x00006e00ff0677ac */ /* 0x000f220008000800 */
[----:B------:R-:W1:Y:S01]  /*1400*/  LDCU UR7, c[0x0][0x374] ;  /* 0x00006e80ff0777ac */ /* 0x000e620008000800 */
[----:B------:R-:W1:Y:S01]  /*1410*/  LDCU UR21, c[0x0][0xb20] ;  /* 0x00016400ff1577ac */ /* 0x000e620008000800 */
[----:B--2---:R-:W-:Y:S02]  /*1420*/  UISETP.NE.AND UP0, UPT, UR20, 0x1, UPT ;  /* 0x000000011400788c */ /* 0x004fe4000bf05270 */
[----:B---3--:R-:W-:Y:S01]  /*1430*/  UIMAD.WIDE.U32 UR4, UR26, UR12, URZ ;  /* 0x0000000c1a0472a5 */ /* 0x008fe2000f8e00ff */
[----:B------:R-:W2:Y:S01]  /*1440*/  LDCU.64 UR8, c[0x0][0xb28] ;  /* 0x00016500ff0877ac */ /* 0x000ea20008000a00 */
[----:B----4-:R-:W-:Y:S02]  /*1450*/  UIMAD.WIDE.U32 UR10, UR6, UR12, URZ ;  /* 0x0000000c060a72a5 */ /* 0x010fe4000f8e00ff */
[----:B------:R-:W-:-:S02]  /*1460*/  USHF.R.U32.HI UR5, URZ, UR13, UR5 ;  /* 0x0000000dff057299 */ /* 0x000fc40008011605 */
[----:B------:R-:W-:Y:S02]  /*1470*/  UISETP.NE.AND UP2, UPT, UR19, 0x1, UPT ;  /* 0x000000011300788c */ /* 0x000fe4000bf45270 */
[----:B------:R-:W-:Y:S01]  /*1480*/  USEL UR5, UR26, UR5, !UP0 ;  /* 0x000000051a057287 */ /* 0x000fe2000c000000 */
[----:B------:R-:W-:Y:S01]  /*1490*/  UMOV UR10, UR11 ;  /* 0x0000000b000a7c82 */ /* 0x000fe20008000000 */
[----:B------:R-:W-:Y:S02]  /*14a0*/  UIMAD.WIDE.U32 UR16, UR30, UR15, URZ ;  /* 0x0000000f1e1072a5 */ /* 0x000fe4000f8e00ff */
[----:B------:R-:W-:Y:S02]  /*14b0*/  @UP0 USHF.R.U32.HI UR6, URZ, UR13, UR10 ;  /* 0x0000000dff060299 */ /* 0x000fe4000801160a */
[----:B------:R-:W-:Y:S02]  /*14c0*/  UISETP.NE.AND UP0, UPT, UR14, 0x1, UPT ;  /* 0x000000010e00788c */ /* 0x000fe4000bf05270 */
[----:B-1----:R-:W-:-:S02]  /*14d0*/  UIMAD.WIDE.U32 UR10, UR7, UR15, URZ ;  /* 0x0000000f070a72a5 */ /* 0x002fc4000f8e00ff */
[----:B--2---:R-:W-:Y:S01]  /*14e0*/  UIMAD.WIDE.U32 UR12, UR6, UR8, URZ ;  /* 0x00000008060c72a5 */ /* 0x004fe2000f8e00ff */
[----:B------:R-:W-:Y:S02]  /*14f0*/  UMOV UR4, UR17 ;  /* 0x0000001100047c82 */ /* 0x000fe40008000000 */
[----:B------:R-:W-:Y:S02]  /*1500*/  USHF.R.U32.HI UR4, URZ, UR21, UR4 ;  /* 0x00000015ff047299 */ /* 0x000fe40008011604 */
[----:B------:R-:W-:Y:S02]  /*1510*/  UMOV UR10, UR11 ;  /* 0x0000000b000a7c82 */ /* 0x000fe40008000000 */
[----:B------:R-:W-:Y:S01]  /*1520*/  UMOV UR12, UR13 ;  /* 0x0000000d000c7c82 */ /* 0x000fe20008000000 */
[----:B------:R-:W-:Y:S02]  /*1530*/  @UP0 USHF.R.U32.HI UR7, URZ, UR21, UR10 ;  /* 0x00000015ff070299 */ /* 0x000fe4000801160a */
[----:B------:R-:W-:-:S02]  /*1540*/  USEL UR4, UR30, UR4, !UP0 ;  /* 0x000000041e047287 */ /* 0x000fc4000c000000 */
[----:B------:R-:W-:Y:S02]  /*1550*/  UIMAD.WIDE.U32 UR10, UR7, UR8, URZ ;  /* 0x00000008070a72a5 */ /* 0x000fe4000f8e00ff */
[----:B------:R-:W-:Y:S02]  /*1560*/  @UP2 USHF.R.U32.HI UR6, URZ, UR9, UR12 ;  /* 0x00000009ff062299 */ /* 0x000fe4000801160c */
[----:B------:R-:W-:-:S03]  /*1570*/  UIMAD.WIDE.U32 UR12, UR4, UR8, URZ ;  /* 0x00000008040c72a5 */ /* 0x000fc6000f8e00ff */
[----:B------:R-:W-:Y:S02]  /*1580*/  UMOV UR10, UR11 ;  /* 0x0000000b000a7c82 */ /* 0x000fe40008000000 */
[----:B------:R-:W-:Y:S02]  /*1590*/  @UP2 USHF.R.U32.HI UR7, URZ, UR9, UR10 ;  /* 0x00000009ff072299 */ /* 0x000fe4000801160a */
[----:B------:R-:W-:Y:S02]  /*15a0*/  UIMAD UR10, UR6, UR19, URZ ;  /* 0x00000013060a72a4 */ /* 0x000fe4000f8e02ff */
[----:B------:R-:W-:-:S04]  /*15b0*/  UIMAD UR7, UR7, UR19, URZ ;  /* 0x00000013070772a4 */ /* 0x000fc8000f8e02ff */
[----:B------:R-:W-:-:S03]  /*15c0*/  UISETP.GE.AND UP0, UPT, UR4, UR7, UPT ;  /* 0x000000070400728c */ /* 0x000fc6000bf06270 */
[----:B------:R-:W-:Y:S01]  /*15d0*/  UMOV UR7, UR13 ;  /* 0x0000000d00077c82 */ /* 0x000fe20008000000 */
[----:B------:R-:W-:Y:S02]  /*15e0*/  UISETP.GE.OR UP0, UPT, UR5, UR10, UP0 ;  /* 0x0000000a0500728c */ /* 0x000fe40008706670 */
[----:B------:R-:W-:Y:S02]  /*15f0*/  UIMAD.WIDE.U32 UR10, UR5, UR8, URZ ;  /* 0x00000008050a72a5 */ /* 0x000fe4000f8e00ff */
[----:B------:R-:W-:Y:S02]  /*1600*/  USHF.R.U32.HI UR7, URZ, UR9, UR7 ;  /* 0x00000009ff077299 */ /* 0x000fe40008011607 */
[----:B------:R-:W-:Y:S02]  /*1610*/  UIADD3 UR10, UPT, UPT, -UR4, URZ, URZ ;  /* 0x000000ff040a7290 */ /* 0x000fe4000fffe1ff */
[----:B------:R-:W-:Y:S02]  /*1620*/  USEL UR7, UR4, UR7, !UP2 ;  /* 0x0000000704077287 */ /* 0x000fe4000d000000 */
[----:B------:R-:W-:Y:S01]  /*1630*/  UIMAD UR10, UR14, UR10, UR30 ;  /* 0x0000000a0e0a72a4 */ /* 0x000fe2000f8e021e */
[----:B------:R-:W-:Y:S01]  /*1640*/  @!UP0 UMOV UR8, UR11 ;  /* 0x0000000b00088c82 */ /* 0x000fe20008000000 */
[----:B------:R-:W-:-:S02]  /*1650*/  UIADD3 UR11, UPT, UPT, -UR5, URZ, URZ ;  /* 0x000000ff050b7290 */ /* 0x000fc4000fffe1ff */
[----:B------:R-:W-:Y:S02]  /*1660*/  @!UP0 USHF.R.U32.HI UR8, URZ, UR9, UR8 ;  /* 0x00000009ff088299 */ /* 0x000fe40008011608 */
[----:B------:R-:W-:Y:S02]  /*1670*/  UIADD3 UR9, UPT, UPT, -UR7, URZ, URZ ;  /* 0x000000ff07097290 */ /* 0x000fe4000fffe1ff */
[----:B------:R-:W-:Y:S02]  /*1680*/  @!UP0 USEL UR8, UR5, UR8, !UP2 ;  /* 0x0000000805088287 */ /* 0x000fe4000d000000 */
[----:B------:R-:W-:Y:S02]  /*1690*/  UIMAD UR9, UR19, UR9, UR4 ;  /* 0x00000009130972a4 */ /* 0x000fe4000f8e0204 */
[----:B------:R-:W-:Y:S02]  /*16a0*/  @!UP0 UIADD3 UR7, UPT, UPT, UR7, -UR8, URZ ;  /* 0x8000000807078290 */ /* 0x000fe4000fffe0ff */
[----:B------:R-:W-:-:S02]  /*16b0*/  @!UP0 UIMAD UR6, UR9, UR6, UR8 ;  /* 0x00000006090682a4 */ /* 0x000fc4000f8e0208 */
[----:B------:R-:W-:Y:S02]  /*16c0*/  @!UP0 UIMAD UR4, UR7, UR19, UR5 ;  /* 0x00000013070482a4 */ /* 0x000fe4000f8e0205 */
[----:B------:R-:W-:Y:S02]  /*16d0*/  UIMAD UR26, UR20, UR11, UR26 ;  /* 0x0000000b141a72a4 */ /* 0x000fe4000f8e021a */
[----:B------:R-:W-:Y:S01]  /*16e0*/  UIMAD UR30, UR4, UR14, UR10 ;  /* 0x0000000e041e72a4 */ /* 0x000fe2000f8e020a */
[----:B------:R-:W-:Y:S02]  /*16f0*/  @!UP0 UMOV UR5, UR6 ;  /* 0x0000000600058c82 */ /* 0x000fe40008000000 */
[----:B------:R-:W-:-:S12]  /*1700*/  UIMAD UR26, UR5, UR20, UR26 ;  /* 0x00000014051a72a4 */ /* 0x000fd8000f8e021a */
.L_x_19:
[----:B------:R-:W-:-:S09]  /*1710*/  UISETP.NE.AND UP0, UPT, UR22, 0x1, UPT ;  /* 0x000000011600788c */ /* 0x000fd2000bf05270 */
[----:B------:R-:W-:Y:S05]  /*1720*/  BRA.U UP0, `(.L_x_20) ;  /* 0x0000000100407547 */ /* 0x000fea000b800000 */
[----:B------:R-:W2:Y:S01]  /*1730*/  LDCU.128 UR8, c[0x0][0xb10] ;  /* 0x00016200ff0877ac */ /* 0x000ea20008000c00 */
[----:B------:R-:W3:Y:S01]  /*1740*/  LDCU UR12, c[0x0][0xb0c] ;  /* 0x00016180ff0c77ac */ /* 0x000ee20008000800 */
[----:B------:R-:W4:Y:S01]  /*1750*/  LDCU UR13, c[0x0][0xb20] ;  /* 0x00016400ff0d77ac */ /* 0x000f220008000800 */
[----:B--2---:R-:W-:Y:S02]  /*1760*/  UIMAD.WIDE.U32 UR4, UR26, UR8, URZ ;  /* 0x000000081a0472a5 */ /* 0x004fe4000f8e00ff */
[----:B------:R-:W-:Y:S02]  /*1770*/  UIMAD.WIDE.U32 UR6, UR30, UR11, URZ ;  /* 0x0000000b1e0672a5 */ /* 0x000fe4000f8e00ff */
[----:B---3--:R-:W-:Y:S02]  /*1780*/  UISETP.NE.AND UP0, UPT, UR12, 0x1, UPT ;  /* 0x000000010c00788c */ /* 0x008fe4000bf05270 */
[----:B------:R-:W-:-:S03]  /*1790*/  USHF.R.U32.HI UR5, URZ, UR9, UR5 ;  /* 0x00000009ff057299 */ /* 0x000fc60008011605 */
[----:B------:R-:W-:Y:S01]  /*17a0*/  UMOV UR4, UR7 ;  /* 0x0000000700047c82 */ /* 0x000fe20008000000 */
[----:B------:R-:W-:Y:S02]  /*17b0*/  USEL UR5, UR26, UR5, !UP0 ;  /* 0x000000051a057287 */ /* 0x000fe4000c000000 */
[----:B------:R-:W-:Y:S02]  /*17c0*/  UISETP.NE.AND UP0, UPT, UR10, 0x1, UPT ;  /* 0x000000010a00788c */ /* 0x000fe4000bf05270 */
[----:B----4-:R-:W-:-:S04]  /*17d0*/  USHF.R.U32.HI UR4, URZ, UR13, UR4 ;  /* 0x0000000dff047299 */ /* 0x010fc80008011604 */
[----:B------:R-:W-:-:S04]  /*17e0*/  USEL UR4, UR30, UR4, !UP0 ;  /* 0x000000041e047287 */ /* 0x000fc8000c000000 */
[----:B------:R-:W-:Y:S02]  /*17f0*/  UIADD3 UR6, UPT, UPT, UR5, -UR4, URZ ;  /* 0x8000000405067290 */ /* 0x000fe4000fffe0ff */
[----:B------:R-:W-:Y:S02]  /*1800*/  UIADD3 UR4, UPT, UPT, -UR5, UR4, URZ ;  /* 0x0000000405047290 */ /* 0x000fe4000fffe1ff */
[----:B------:R-:W-:Y:S02]  /*1810*/  UIMAD UR30, UR6, UR10, UR30 ;  /* 0x0000000a061e72a4 */ /* 0x000fe4000f8e021e */
[----:B------:R-:W-:-:S12]  /*1820*/  UIMAD UR26, UR4, UR12, UR26 ;  /* 0x0000000c041a72a4 */ /* 0x000fd8000f8e021a */
.L_x_20:
[----:B------:R-:W-:Y:S01]  /*1830*/  UISETP.NE.AND UP0, UPT, UR18, 0x2, UPT ;  /* 0x000000021200788c */ /* 0x000fe2000bf05270 */
[----:B------:R-:W-:Y:S09]  /*1840*/  BRA.U !UP6, `(.L_x_21) ;  /* 0x000000010e0c7547 */ /* 0x000ff2000b800000 */
[----:B------:R-:W-:Y:S01]  /*1850*/  UCGABAR_WAIT ;  /* 0x0000000000007dc7 */ /* 0x000fe20008000000 */
[----:B------:R-:W-:Y:S01]  /*1860*/  CCTL.IVALL ;  /* 0x00000000ff00798f */ /* 0x000fe20002000000 */
[----:B------:R-:W-:Y:S05]  /*1870*/  BRA `(.L_x_22) ;  /* 0x0000000000047947 */ /* 0x000fea0003800000 */
.L_x_21:
[----:B------:R-:W-:Y:S06]  /*1880*/  BAR.SYNC.DEFER_BLOCKING 0x0 ;  /* 0x0000000000007b1d */ /* 0x000fec0000010000 */
.L_x_22:
[----:B------:R-:W-:Y:S05]  /*1890*/  BRA.U UP0, `(.L_x_23) ;  /* 0x0000001900147547 */ /* 0x000fea000b800000 */
[----:B------:R-:W2:Y:S01]  /*18a0*/  LDCU UR6, c[0x0][0x38c] ;  /* 0x00007180ff0677ac */ /* 0x000ea20008000800 */
[----:B------:R-:W-:Y:S01]  /*18b0*/  PLOP3.LUT P1, PT, PT, PT, UP3, 0x80, 0x8 ;  /* 0x000000000008781c */ /* 0x000fe20003f2f038 */
[----:B------:R-:W-:Y:S01]  /*18c0*/  IMAD.MOV.U32 R12, RZ, RZ, 0x1 ;  /* 0x00000001ff0c7424 */ /* 0x000fe200078e00ff */
[----:B------:R-:W-:Y:S01]  /*18d0*/  ISETP.EQ.OR P2, PT, R0, RZ, P3 ;  /* 0x000000ff0000720c */ /* 0x000fe20001f42670 */
[----:B------:R-:W-:Y:S01]  /*18e0*/  UISETP.NE.AND UP1, UPT, UR18, URZ, UPT ;  /* 0x000000ff1200728c */ /* 0x000fe2000bf25270 */
[----:B------:R-:W-:Y:S01]  /*18f0*/  PLOP3.LUT P1, PT, P1, PT, PT, 0x8, 0x80 ;  /* 0x000000000080781c */ /* 0x000fe20000f2e170 */
[----:B------:R-:W-:Y:S01]  /*1900*/  USEL UR25, URZ, 0x1, UP4 ;  /* 0x00000001ff197887 */ /* 0x000fe2000a000000 */
[----:B------:R-:W-:Y:S01]  /*1910*/  CS2R R10, SRZ ;  /* 0x00000000000a7805 */ /* 0x000fe2000001ff00 */
[----:B------:R-:W-:Y:S01]  /*1920*/  IMAD.MOV.U32 R9, RZ, RZ, RZ ;  /* 0x000000ffff097224 */ /* 0x000fe200078e00ff */
[----:B------:R-:W3:Y:S01]  /*1930*/  LDCU UR39, c[0x0][0x370] ;  /* 0x00006e00ff2777ac */ /* 0x000ee20008000800 */
[----:B------:R-:W-:Y:S01]  /*1940*/  IMAD.MOV.U32 R8, RZ, RZ, 0x1 ;  /* 0x00000001ff087424 */ /* 0x000fe200078e00ff */
[----:B------:R-:W4:Y:S01]  /*1950*/  LDCU.64 UR28, c[0x0][0x348] ;  /* 0x00006900ff1c77ac */ /* 0x000f220008000a00 */
[----:B------:R-:W-:-:S02]  /*1960*/  USHF.R.U32.HI UR44, URZ, 0x6, UR24 ;  /* 0x00000006ff2c7899 */ /* 0x000fc40008011618 */
[----:B--2---:R-:W-:Y:S02]  /*1970*/  UIADD3 UR5, UPT, UPT, UR6, 0x3f, URZ ;  /* 0x0000003f06057890 */ /* 0x004fe4000fffe0ff */
[----:B------:R-:W-:Y:S02]  /*1980*/  UIADD3 UR45, UPT, UPT, UR6, 0x7e, URZ ;  /* 0x0000007e062d7890 */ /* 0x000fe4000fffe0ff */
[----:B------:R-:W-:Y:S01]  /*1990*/  USHF.R.S32.HI UR4, URZ, 0x1f, UR5 ;  /* 0x0000001fff047899 */ /* 0x000fe20008011405 */
[----:B------:R-:W2:Y:S03]  /*19a0*/  LDCU UR38, c[0x0][0x374] ;  /* 0x00006e80ff2677ac */ /* 0x000ea60008000800 */
[----:B------:R-:W-:Y:S02]  /*19b0*/  ULEA.HI UR4, UR4, UR5, URZ, 0x6 ;  /* 0x0000000504047291 */ /* 0x000fe4000f8f30ff */
[----:B------:R-:W-:-:S02]  /*19c0*/  USEL UR25, UR25, 0x2, UP1 ;  /* 0x0000000219197887 */ /* 0x000fc40008800000 */
[----:B------:R-:W-:Y:S02]  /*19d0*/  USHF.R.S32.HI UR41, URZ, 0x6, UR4 ;  /* 0x00000006ff297899 */ /* 0x000fe40008011404 */
[----:B------:R-:W-:Y:S02]  /*19e0*/  UIADD3 UR4, UPT, UPT, UR6, -0x1, URZ ;  /* 0xffffffff06047890 */ /* 0x000fe4000fffe0ff */
[----:B------:R-:W-:Y:S02]  /*19f0*/  UISETP.LT.U32.AND UP0, UPT, UR41, 0xd, UPT ;  /* 0x0000000d2900788c */ /* 0x000fe4000bf01070 */
[----:B------:R-:W-:Y:S02]  /*1a00*/  UISETP.GE.U32.AND UP2, UPT, UR4, -0x7f, UPT ;  /* 0xffffff810400788c */ /* 0x000fe4000bf46070 */
[----:B------:R-:W-:Y:S01]  /*1a10*/  USEL UR40, UR41, 0xd, UP0 ;  /* 0x0000000d29287887 */ /* 0x000fe20008000000 */
[----:B------:R-:W-:-:S03]  /*1a20*/  UMOV UR5, URZ ;  /* 0x000000ff00057c82 */ /* 0x000fc60008000000 */
[----:B------:R-:W-:Y:S02]  /*1a30*/  UIADD3 UR21, UPT, UPT, UR40, -0x1, URZ ;  /* 0xffffffff28157890 */ /* 0x000fe4000fffe0ff */
[----:B------:R-:W-:-:S03]  /*1a40*/  UIADD3 UR43, UPT, UPT, UR41, -UR40, URZ ;  /* 0x80000028292b7290 */ /* 0x000fc6000fffe0ff */
[----:B------:R-:W-:-:S04]  /*1a50*/  @UP2 UIADD3 UR21, UPT, UPT, UR40, URZ, URZ ;  /* 0x000000ff28152290 */ /* 0x000fc8000fffe0ff */
[----:B--234-:R-:W-:-:S12]  /*1a60*/  UIADD3 UR21, UPT, UPT, UR21, 0x1, URZ ;  /* 0x0000000115157890 */ /* 0x01cfd8000fffe0ff */
.L_x_43:
[----:B------:R-:W-:Y:S01]  /*1a70*/  UISETP.NE.AND UP0, UPT, UR54, URZ, UPT ;  /* 0x000000ff3600728c */ /* 0x000fe2000bf05270 */
[----:B------:R-:W2:Y:S08]  /*1a80*/  S2UR UR54, SR_CgaCtaId ;  /* 0x00000000003679c3 */ /* 0x000eb00000008800 */
[----:B------:R-:W-:Y:S05]  /*1a90*/  BRA.U UP0, `(.L_x_24) ;  /* 0x0000000100347547 */ /* 0x000fea000b800000 */
[----:B------:R-:W3:Y:S01]  /*1aa0*/  S2R R0, SR_CgaCtaId ;  /* 0x0000000000007919 */ /* 0x000ee20000008800 */
[----:B------:R-:W-:-:S04]  /*1ab0*/  MOV R2, 0x400 ;  /* 0x0000040000027802 */ /* 0x000fc80000000f00 */
[----:B---3--:R-:W-:Y:S02]  /*1ac0*/  LEA R0, R0, R2, 0x18 ;  /* 0x0000000200007211 */ /* 0x008fe400078ec0ff */
[----:B------:R-:W-:-:S03]  /*1ad0*/  SHF.L.U32 R2, R8, 0x1f, RZ ;  /* 0x0000001f08027819 */ /* 0x000fc600000006ff */
[----:B------:R-:W-:-:S04]  /*1ae0*/  IMAD R0, R9, 0x8, R0 ;  /* 0x0000000809007824 */ /* 0x000fc800078e0200 */
[----:B------:R-:W3:Y:S02]  /*1af0*/  SYNCS.PHASECHK.TRANS64.TRYWAIT P0, [R0+URZ+0x180], R2 ;  /* 0x00018002000075a7 */ /* 0x000ee400080011ff */
[----:B---3--:R-:W-:Y:S05]  /*1b00*/  @!P0 BRA `(.L_x_25) ;  /* 0x0000006000988947 */ /* 0x008fea0003800000 */
.L_x_132:
[----:B------:R-:W-:Y:S01]  /*1b10*/  VIADD R9, R9, 0x1 ;  /* 0x0000000109097836 */ /* 0x000fe20000000000 */
[----:B------:R3:W-:Y:S04]  /*1b20*/  SYNCS.ARRIVE.TRANS64.A1T0 RZ, [R0+URZ+0x170], RZ ;  /* 0x000170ff00ff79a7 */ /* 0x0007e800081000ff */
[----:B------:R-:W-:-:S04]  /*1b30*/  ISETP.NE.AND P0, PT, R9, 0x2, PT ;  /* 0x000000020900780c */ /* 0x000fc80003f05270 */
[----:B------:R-:W-:Y:S02]  /*1b40*/  SEL R9, R9, RZ, P0 ;  /* 0x000000ff09097207 */ /* 0x000fe40000000000 */
[----:B---3--:R-:W-:-:S04]  /*1b50*/  SEL R0, RZ, 0x1, P0 ;  /* 0x00000001ff007807 */ /* 0x008fc80000000000 */
[----:B------:R-:W-:-:S07]  /*1b60*/  LOP3.LUT R8, R8, R0, RZ, 0x3c, !PT ;  /* 0x0000000008087212 */ /* 0x000fce00078e3cff */
.L_x_24:
[----:B------:R-:W-:Y:S01]  /*1b70*/  UMOV UR6, 0x400 ;  /* 0x0000040000067882 */ /* 0x000fe20000000000 */
[----:B------:R-:W-:Y:S01]  /*1b80*/  SHF.L.U32 R0, R12, 0x1f, RZ ;  /* 0x0000001f0c007819 */ /* 0x000fe200000006ff */
[----:B--2---:R-:W-:Y:S02]  /*1b90*/  ULEA UR6, UR54, UR6, 0x18 ;  /* 0x0000000636067291 */ /* 0x004fe4000f8ec0ff */
[----:B------:R-:W-:Y:S02]  /*1ba0*/  UISETP.GE.U32.AND UP0, UPT, UR45, 0x7f, UPT ;  /* 0x0000007f2d00788c */ /* 0x000fe4000bf06070 */
[----:B------:R-:W-:Y:S02]  /*1bb0*/  ULEA UR4, UR5, UR6, 0x3 ;  /* 0x0000000605047291 */ /* 0x000fe4000f8e18ff */
[----:B------:R-:W-:Y:S02]  /*1bc0*/  USHF.L.U32 UR35, UR26, 0x6, URZ ;  /* 0x000000061a237899 */ /* 0x000fe400080006ff */
[----:B------:R-:W-:Y:S01]  /*1bd0*/  ULEA UR11, UR30, UR44, 0x6 ;  /* 0x0000002c1e0b7291 */ /* 0x000fe2000f8e30ff */
[----:B------:R-:W-:-:S04]  /*1be0*/  UMOV UR13, URZ ;  /* 0x000000ff000d7c82 */ /* 0x000fc80008000000 */
[----:B------:R2:W3:Y:S01]  /*1bf0*/  SYNCS.PHASECHK.TRANS64.TRYWAIT P0, [UR4+0x68], R0 ;  /* 0x00006800ff0075a7 */ /* 0x0004e20008001104 */
[----:B------:R-:W-:Y:S06]  /*1c00*/  BRA.U !UP0, `(.L_x_26) ;  /* 0x0000000108c07547 */ /* 0x000fec000b800000 */
[----:B------:R-:W-:Y:S01]  /*1c10*/  UMOV UR7, URZ ;  /* 0x000000ff00077c82 */ /* 0x000fe20008000000 */
[----:B------:R-:W-:-:S05]  /*1c20*/  UMOV UR4, UR5 ;  /* 0x0000000500047c82 */ /* 0x000fca0008000000 */
.L_x_32:
[----:B------:R-:W-:Y:S01]  /*1c30*/  ULEA UR33, UR4, UR6, 0x3 ;  /* 0x0000000604217291 */ /* 0x000fe2000f8e18ff */
[----:B---3--:R-:W-:Y:S01]  /*1c40*/  @!P3 MOV R2, 0x4000 ;  /* 0x000040000002b802 */ /* 0x008fe20000000f00 */
[----:B-1-34-:R-:W-:Y:S10]  /*1c50*/  @P0 BRA `(.L_x_27) ;  /* 0x00000000000c0947 */ /* 0x01aff40003800000 */
[----:B------:R-:W-:-:S04]  /*1c60*/  SHF.L.U32 R3, R12, 0x1f, RZ ;  /* 0x0000001f0c037819 */ /* 0x000fc800000006ff */
[----:B------:R-:W3:Y:S02]  /*1c70*/  SYNCS.PHASECHK.TRANS64.TRYWAIT P0, [UR33+0x68], R3 ;  /* 0x00006803ff0075a7 */ /* 0x000ee40008001121 */
[----:B---3--:R-:W-:Y:S05]  /*1c80*/  @!P0 BRA `(.L_x_28) ;  /* 0x00000060004c8947 */ /* 0x008fea0003800000 */
.L_x_27:
[----:B------:R3:W-:Y:S01]  /*1c90*/  @!P3 SYNCS.ARRIVE.TRANS64 RZ, [UR33], R2 ;  /* 0x00000002ffffb9a7 */ /* 0x0007e20008000021 */
[----:B------:R-:W-:-:S04]  /*1ca0*/  ULOP3.LUT UR5, UR25, 0x2, URZ, 0xfc, !UPT ;  /* 0x0000000219057892 */ /* 0x000fc8000f8efcff */
[----:B------:R-:W-:-:S09]  /*1cb0*/  UISETP.NE.AND UP0, UPT, UR5, 0x2, UPT ;  /* 0x000000020500788c */ /* 0x000fd2000bf05270 */
[----:B------:R-:W-:Y:S05]  /*1cc0*/  BRA.U UP0, `(.L_x_29) ;  /* 0x0000000100047547 */ /* 0x000fea000b800000 */
[----:B-1----:R-:W-:Y:S05]  /*1cd0*/  BPT.TRAP 0x1 ;  /* 0x000000040000795c */ /* 0x002fea0000300000 */
.L_x_29:
[----:B------:R-:W-:Y:S04]  /*1ce0*/  BSSY.RECONVERGENT B0, `(.L_x_30) ;  /* 0x0000003000007945 */ /* 0x000fe80003800200 */
[----:B------:R-:W-:Y:S05]  /*1cf0*/  @P2 BRA `(.L_x_31) ;  /* 0x0000000000042947 */ /* 0x000fea0003800000 */
[----:B-1----:R-:W-:Y:S05]  /*1d00*/  BPT.TRAP 0x1 ;  /* 0x000000040000795c */ /* 0x002fea0000300000 */
.L_x_31:
[----:B-1----:R-:W-:Y:S05]  /*1d10*/  BSYNC.RECONVERGENT B0 ;  /* 0x0000000000007941 */ /* 0x002fea0003800200 */
.L_x_30:
[----:B------:R-:W-:Y:S02]  /*1d20*/  UIADD3 UR5, UPT, UPT, UR4, 0x1, URZ ;  /* 0x0000000104057890 */ /* 0x000fe4000fffe0ff */
[----:B------:R-:W-:Y:S02]  /*1d30*/  ULEA UR32, UR4, UR6, 0xd ;  /* 0x0000000604207291 */ /* 0x000fe4000f8e68ff */
[----:B------:R-:W-:Y:S02]  /*1d40*/  UISETP.NE.AND UP0, UPT, UR5, 0xd, UPT ;  /* 0x0000000d0500788c */ /* 0x000fe4000bf05270 */
[----:B------:R-:W-:Y:S02]  /*1d50*/  USHF.L.U32 UR34, UR7, 0x6, URZ ;  /* 0x0000000607227899 */ /* 0x000fe400080006ff */
[----:B------:R-:W-:Y:S02]  /*1d60*/  USEL UR9, URZ, 0x1, UP0 ;  /* 0x00000001ff097887 */ /* 0x000fe40008000000 */
[----:B------:R-:W-:-:S02]  /*1d70*/  USEL UR5, UR5, URZ, UP0 ;  /* 0x000000ff05057287 */ /* 0x000fc40008000000 */
[----:B------:R-:W-:Y:S02]  /*1d80*/  UIADD3 UR14, UP0, UPT, UR28, 0x180, URZ ;  /* 0x000001801c0e7890 */ /* 0x000fe4000ff1e0ff */
[----:B------:R-:W-:Y:S01]  /*1d90*/  ULEA UR8, UR5, UR6, 0x3 ;  /* 0x0000000605087291 */ /* 0x000fe2000f8e18ff */
[----:B------:R-:W-:Y:S01]  /*1da0*/  LOP3.LUT R12, R12, UR9, RZ, 0x3c, !PT ;  /* 0x000000090c0c7c12 */ /* 0x000fe2000f8e3cff */
[----:B------:R-:W-:Y:S02]  /*1db0*/  ULEA UR4, UR4, UR24, 0xc ;  /* 0x0000001804047291 */ /* 0x000fe4000f8e60ff */
[----:B------:R-:W-:Y:S01]  /*1dc0*/  UIADD3 UR7, UPT, UPT, UR7, 0x1, URZ ;  /* 0x0000000107077890 */ /* 0x000fe2000fffe0ff */
[----:B--2---:R-:W-:Y:S01]  /*1dd0*/  SHF.L.U32 R0, R12, 0x1f, RZ ;  /* 0x0000001f0c007819 */ /* 0x004fe200000006ff */
[----:B------:R-:W-:Y:S02]  /*1de0*/  UIADD3 UR16, UP1, UPT, UR28, 0x80, URZ ;  /* 0x000000801c107890 */ /* 0x000fe4000ff3e0ff */
[----:B------:R-:W-:Y:S01]  /*1df0*/  UIADD3.X UR15, UPT, UPT, URZ, UR29, URZ, UP0, !UPT ;  /* 0x0000001dff0f7290 */ /* 0x000fe200087fe4ff */
[----:B------:R4:W1:Y:S01]  /*1e00*/  SYNCS.PHASECHK.TRANS64.TRYWAIT P0, [UR8+0x68], R0 ;  /* 0x00006800ff0075a7 */ /* 0x0008620008001108 */
[----:B------:R-:W-:-:S02]  /*1e10*/  ULEA UR4, UR4, UR6, 0x1 ;  /* 0x0000000604047291 */ /* 0x000fc4000f8e08ff */
[----:B------:R-:W-:Y:S02]  /*1e20*/  UISETP.NE.AND UP0, UPT, UR7, UR21, UPT ;  /* 0x000000150700728c */ /* 0x000fe4000bf05270 */
[----:B------:R-:W-:Y:S02]  /*1e30*/  UIADD3.X UR17, UPT, UPT, URZ, UR29, URZ, UP1, !UPT ;  /* 0x0000001dff117290 */ /* 0x000fe40008ffe4ff */
[----:B------:R-:W-:Y:S02]  /*1e40*/  UIADD3 UR32, UPT, UPT, UR32, 0x3400, URZ ;  /* 0x0000340020207890 */ /* 0x000fe4000fffe0ff */
[----:B------:R-:W-:Y:S01]  /*1e50*/  UIADD3 UR8, UPT, UPT, UR4, 0x1d400, URZ ;  /* 0x0001d40004087890 */ /* 0x000fe2000fffe0ff */
[----:B------:R-:W-:Y:S01]  /*1e60*/  UMOV UR18, 0x0 ;  /* 0x0000000000127882 */ /* 0x000fe20000000000 */
[----:B------:R-:W-:Y:S01]  /*1e70*/  UMOV UR19, 0x10000000 ;  /* 0x1000000000137882 */ /* 0x000fe20000000000 */
[----:B------:R-:W-:Y:S01]  /*1e80*/  UMOV UR4, 0xff0000 ;  /* 0x00ff000000047882 */ /* 0x000fe20000000000 */
[----:B------:R-:W-:Y:S01]  /*1e90*/  UMOV UR12, UR36 ;  /* 0x00000024000c7c82 */ /* 0x000fe20008000000 */
[----:B------:R-:W-:Y:S01]  /*1ea0*/  UMOV UR9, UR33 ;  /* 0x0000002100097c82 */ /* 0x000fe20008000000 */
[----:B------:R-:W-:Y:S01]  /*1eb0*/  UMOV UR10, UR34 ;  /* 0x00000022000a7c82 */ /* 0x000fe20008000000 */
[----:B------:R-:W-:Y:S01]  /*1ec0*/  UTMALDG.3D [UR32], [UR16], desc[UR18] ;  /* 0x00001220100075b4 */ /* 0x000fe20008011000 */
[----:B------:R-:W-:Y:S01]  /*1ed0*/  UMOV UR13, UR21 ;  /* 0x00000015000d7c82 */ /* 0x000fe20008000000 */
[----:B------:R2:W-:Y:S02]  /*1ee0*/  UTMALDG.3D.MULTICAST [UR8], [UR14], UR4, desc[UR18] ;  /* 0x000012080e0073b4 */ /* 0x0005e40008011804 */
[----:B--2---:R-:W-:Y:S01]  /*1ef0*/  UMOV UR4, UR5 ;  /* 0x0000000500047c82 */ /* 0x004fe20008000000 */
[----:B------:R-:W-:Y:S05]  /*1f00*/  BRA.U UP0, `(.L_x_32) ;  /* 0xfffffffd00487547 */ /* 0x000fea000b83ffff */
.L_x_26:
[----:B------:R-:W-:Y:S01]  /*1f10*/  ULEA UR4, UR5, UR6, 0x3 ;  /* 0x0000000605047291 */ /* 0x000fe2000f8e18ff */
[----:B--2-4-:R-:W-:Y:S01]  /*1f20*/  SHF.L.U32 R0, R12, 0x1f, RZ ;  /* 0x0000001f0c007819 */ /* 0x014fe200000006ff */
[----:B------:R-:W-:Y:S01]  /*1f30*/  @!P1 SYNCS.ARRIVE.TRANS64.A1T0 RZ, [UR6+0x108], RZ ;  /* 0x000108ffffff99a7 */ /* 0x000fe20008100006 */
[----:B------:R-:W-:-:S06]  /*1f40*/  UISETP.GT.AND UP0, UPT, UR41, UR40, UPT ;  /* 0x000000282900728c */ /* 0x000fcc000bf04270 */
[----:B-1-3--:R1:W2:Y:S03]  /*1f50*/  SYNCS.PHASECHK.TRANS64.TRYWAIT P0, [UR4+0x68], R0 ;  /* 0x00006800ff0075a7 */ /* 0x00a2a60008001104 */
[----:B------:R-:W-:Y:S05]  /*1f60*/  BRA.U !UP0, `(.L_x_33) ;  /* 0x0000000108c47547 */ /* 0x000fea000b800000 */
[----:B------:R-:W-:Y:S01]  /*1f70*/  UIADD3 UR26, UPT, UPT, UR43, UR13, URZ ;  /* 0x0000000d2b1a7290 */ /* 0x000fe2000fffe0ff */
[----:B------:R-:W-:-:S11]  /*1f80*/  UMOV UR4, UR5 ;  /* 0x0000000500047c82 */ /* 0x000fd60008000000 */
.L_x_39:
[----:B------:R-:W-:Y:S01]  /*1f90*/  ULEA UR17, UR4, UR6, 0x3 ;  /* 0x0000000604117291 */ /* 0x000fe2000f8e18ff */
[----:B--2---:R-:W-:Y:S01]  /*1fa0*/  @!P3 MOV R2, 0x4000 ;  /* 0x000040000002b802 */ /* 0x004fe20000000f00 */
[----:B--2-4-:R-:W-:Y:S10]  /*1fb0*/  @P0 BRA `(.L_x_34) ;  /* 0x00000000000c0947 */ /* 0x014ff40003800000 */
[----:B------:R-:W-:-:S04]  /*1fc0*/  SHF.L.U32 R3, R12, 0x1f, RZ ;  /* 0x0000001f0c037819 */ /* 0x000fc800000006ff */
[----:B------:R-:W2:Y:S02]  /*1fd0*/  SYNCS.PHASECHK.TRANS64.TRYWAIT P0, [UR17+0x68], R3 ;  /* 0x00006803ff0075a7 */ /* 0x000ea40008001111 */
[----:B--2---:R-:W-:Y:S05]  /*1fe0*/  @!P0 BRA `(.L_x_35) ;  /* 0x0000005c008c8947 */ /* 0x004fea0003800000 */
.L_x_34:
[----:B------:R2:W-:Y:S01]  /*1ff0*/  @!P3 SYNCS.ARRIVE.TRANS64 RZ, [UR17], R2 ;  /* 0x00000002ffffb9a7 */ /* 0x0005e20008000011 */
[----:B------:R-:W-:-:S04]  /*2000*/  ULOP3.LUT UR5, UR25, 0x2, URZ, 0xfc, !UPT ;  /* 0x0000000219057892 */ /* 0x000fc8000f8efcff */
[----:B------:R-:W-:-:S09]  /*2010*/  UISETP.NE.AND UP0, UPT, UR5, 0x2, UPT ;  /* 0x000000020500788c */ /* 0x000fd2000bf05270 */
[----:B------:R-:W-:Y:S05]  /*2020*/  BRA.U UP0, `(.L_x_36) ;  /* 0x0000000100047547 */ /* 0x000fea000b800000 */
[----:B------:R-:W-:Y:S05]  /*2030*/  BPT.TRAP 0x1 ;  /* 0x000000040000795c */ /* 0x000fea0000300000 */
.L_x_36:
[----:B------:R-:W-:Y:S04]  /*2040*/  BSSY.RECONVERGENT B0, `(.L_x_37) ;  /* 0x0000003000007945 */ /* 0x000fe80003800200 */
[----:B------:R-:W-:Y:S05]  /*2050*/  @P2 BRA `(.L_x_38) ;  /* 0x0000000000042947 */ /* 0x000fea0003800000 */
[----:B------:R-:W-:Y:S05]  /*2060*/  BPT.TRAP 0x1 ;  /* 0x000000040000795c */ /* 0x000fea0000300000 */
.L_x_38:
[----:B------:R-:W-:Y:S05]  /*2070*/  BSYNC.RECONVERGENT B0 ;  /* 0x0000000000007941 */ /* 0x000fea0003800200 */
.L_x_37:
[----:B------:R-:W-:Y:S02]  /*2080*/  UIADD3 UR5, UPT, UPT, UR4, 0x1, URZ ;  /* 0x0000000104057890 */ /* 0x000fe4000fffe0ff */
[----:B------:R-:W-:Y:S02]  /*2090*/  ULEA UR16, UR4, UR6, 0xd ;  /* 0x0000000604107291 */ /* 0x000fe4000f8e68ff */
[----:B------:R-:W-:Y:S02]  /*20a0*/  UISETP.NE.AND UP0, UPT, UR5, 0xd, UPT ;  /* 0x0000000d0500788c */ /* 0x000fe4000bf05270 */
[----:B------:R-:W-:Y:S02]  /*20b0*/  ULEA UR4, UR4, UR24, 0xc ;  /* 0x0000001804047291 */ /* 0x000fe4000f8e60ff */
[----:B------:R-:W-:Y:S02]  /*20c0*/  USEL UR8, URZ, 0x1, UP0 ;  /* 0x00000001ff087887 */ /* 0x000fe40008000000 */
[----:B------:R-:W-:-:S02]  /*20d0*/  USEL UR5, UR5, URZ, UP0 ;  /* 0x000000ff05057287 */ /* 0x000fc40008000000 */
[----:B------:R-:W-:Y:S02]  /*20e0*/  UIADD3 UR22, UP1, UPT, UR28, 0x80, URZ ;  /* 0x000000801c167890 */ /* 0x000fe4000ff3e0ff */
[----:B------:R-:W-:Y:S01]  /*20f0*/  UIADD3 UR14, UP0, UPT, UR28, 0x180, URZ ;  /* 0x000001801c0e7890 */ /* 0x000fe2000ff1e0ff */
[----:B------:R-:W-:Y:S01]  /*2100*/  LOP3.LUT R12, R12, UR8, RZ, 0x3c, !PT ;  /* 0x000000080c0c7c12 */ /* 0x000fe2000f8e3cff */
[----:B------:R-:W-:Y:S02]  /*2110*/  ULEA UR4, UR4, UR6, 0x1 ;  /* 0x0000000604047291 */ /* 0x000fe4000f8e08ff */
[----:B------:R-:W-:Y:S01]  /*2120*/  ULEA UR7, UR5, UR6, 0x3 ;  /* 0x0000000605077291 */ /* 0x000fe2000f8e18ff */
[----:B-1----:R-:W-:Y:S01]  /*2130*/  SHF.L.U32 R0, R12, 0x1f, RZ ;  /* 0x0000001f0c007819 */ /* 0x002fe200000006ff */
[----:B------:R-:W-:Y:S02]  /*2140*/  USHF.L.U32 UR18, UR13, 0x6, URZ ;  /* 0x000000060d127899 */ /* 0x000fe400080006ff */
[----:B------:R-:W-:-:S02]  /*2150*/  UIADD3 UR16, UPT, UPT, UR16, 0x3400, URZ ;  /* 0x0000340010107890 */ /* 0x000fc4000fffe0ff */
[----:B------:R-:W-:Y:S02]  /*2160*/  UIADD3.X UR23, UPT, UPT, URZ, UR29, URZ, UP1, !UPT ;  /* 0x0000001dff177290 */ /* 0x000fe40008ffe4ff */
[----:B------:R-:W-:Y:S01]  /*2170*/  UIADD3 UR8, UPT, UPT, UR4, 0x1d400, URZ ;  /* 0x0001d40004087890 */ /* 0x000fe2000fffe0ff */
[----:B------:R3:W4:Y:S01]  /*2180*/  SYNCS.PHASECHK.TRANS64.TRYWAIT P0, [UR7+0x68], R0 ;  /* 0x00006800ff0075a7 */ /* 0x0007220008001107 */
[----:B------:R-:W-:Y:S01]  /*2190*/  UIADD3.X UR15, UPT, UPT, URZ, UR29, URZ, UP0, !UPT ;  /* 0x0000001dff0f7290 */ /* 0x000fe200087fe4ff */
[----:B------:R-:W-:Y:S01]  /*21a0*/  UMOV UR30, 0x0 ;  /* 0x00000000001e7882 */ /* 0x000fe20000000000 */
[----:B------:R-:W-:Y:S01]  /*21b0*/  UMOV UR31, 0x10000000 ;  /* 0x10000000001f7882 */ /* 0x000fe20000000000 */
[----:B------:R-:W-:Y:S01]  /*21c0*/  UMOV UR19, UR35 ;  /* 0x0000002300137c82 */ /* 0x000fe20008000000 */
[----:B------:R-:W-:Y:S01]  /*21d0*/  UMOV UR20, UR36 ;  /* 0x0000002400147c82 */ /* 0x000fe20008000000 */
[----:B------:R-:W-:Y:S01]  /*21e0*/  UMOV UR7, 0xff0000 ;  /* 0x00ff000000077882 */ /* 0x000fe20000000000 */
[----:B------:R-:W-:Y:S01]  /*21f0*/  UMOV UR12, UR36 ;  /* 0x00000024000c7c82 */ /* 0x000fe20008000000 */
[----:B------:R-:W-:Y:S01]  /*2200*/  UMOV UR9, UR17 ;  /* 0x0000001100097c82 */ /* 0x000fe20008000000 */
[----:B------:R-:W-:Y:S01]  /*2210*/  UMOV UR10, UR18 ;  /* 0x00000012000a7c82 */ /* 0x000fe20008000000 */
[----:B------:R3:W-:Y:S01]  /*2220*/  UTMALDG.3D [UR16], [UR22], desc[UR30] ;  /* 0x00001e10160075b4 */ /* 0x0007e20008011000 */
[----:B------:R-:W-:Y:S01]  /*2230*/  UIADD3 UR13, UPT, UPT, UR13, 0x1, URZ ;  /* 0x000000010d0d7890 */ /* 0x000fe2000fffe0ff */
[----:B------:R-:W-:-:S03]  /*2240*/  UMOV UR4, UR5 ;  /* 0x0000000500047c82 */ /* 0x000fc60008000000 */
[----:B------:R-:W-:Y:S01]  /*2250*/  UISETP.NE.AND UP0, UPT, UR13, UR26, UPT ;  /* 0x0000001a0d00728c */ /* 0x000fe2000bf05270 */
[----:B------:R3:W-:Y:S08]  /*2260*/  UTMALDG.3D.MULTICAST [UR8], [UR14], UR7, desc[UR30] ;  /* 0x00001e080e0073b4 */ /* 0x0007f00008011807 */
[----:B---3--:R-:W-:Y:S05]  /*2270*/  BRA.U UP0, `(.L_x_39) ;  /* 0xfffffffd00447547 */ /* 0x008fea000b83ffff */
.L_x_33:
[C---:B------:R-:W-:Y:S01]  /*2280*/  LEA R3, R11.reuse, UR6, 0x3 ;  /* 0x000000060b037c11 */ /* 0x040fe2000f8e18ff */
[----:B------:R-:W-:Y:S01]  /*2290*/  NOP ;  /* 0x0000000000007918 */ /* 0x000fe20000000000 */
[----:B-1----:R-:W-:Y:S02]  /*22a0*/  SHF.L.U32 R0, R10, 0x1f, RZ ;  /* 0x0000001f0a007819 */ /* 0x002fe400000006ff */
[----:B------:R-:W-:Y:S02]  /*22b0*/  LEA R4, R11, UR6, 0x4 ;  /* 0x000000060b047c11 */ /* 0x000fe4000f8e20ff */
[----:B--2-4-:R-:W1:Y:S02]  /*22c0*/  SYNCS.PHASECHK.TRANS64.TRYWAIT P0, [R3+URZ+0x110], R0 ;  /* 0x00011000030075a7 */ /* 0x014e6400080011ff */
[----:B-1----:R-:W-:Y:S05]  /*22d0*/  @!P0 BRA `(.L_x_40) ;  /* 0x0000005800e88947 */ /* 0x002fea0003800000 */
.L_x_135:
[----:B------:R-:W2:Y:S01]  /*22e0*/  LDS.128 R4, [R4+0x1a0] ;  /* 0x0001a00004047984 */ /* 0x000ea20000000c00 */
[----:B------:R-:W-:Y:S01]  /*22f0*/  UISETP.GE.AND UP0, UPT, UR42, 0x1, UPT ;  /* 0x000000012a00788c */ /* 0x000fe2000bf06270 */
[----:B------:R-:W-:Y:S01]  /*2300*/  @!PT LDS RZ, [RZ] ;  /* 0x00000000fffff984 */ /* 0x000fe20000000800 */
[----:B------:R-:W-:Y:S01]  /*2310*/  @!PT LDS RZ, [RZ] ;  /* 0x00000000fffff984 */ /* 0x000fe20000000800 */
[----:B------:R-:W-:Y:S01]  /*2320*/  @!PT LDS RZ, [RZ] ;  /* 0x00000000fffff984 */ /* 0x000fe20000000800 */
[----:B------:R-:W-:Y:S01]  /*2330*/  @!PT LDS RZ, [RZ] ;  /* 0x00000000fffff984 */ /* 0x000fe20000000800 */
[----:B------:R3:W-:Y:S06]  /*2340*/  MEMBAR.ALL.CTA ;  /* 0x0000000000007992 */ /* 0x0007ec0000008000 */
[----:B---3--:R-:W3:Y:S01]  /*2350*/  FENCE.VIEW.ASYNC.S ;  /* 0x00000000000073c6 */ /* 0x008ee20000000000 */
[----:B--2---:R-:W-:-:S13]  /*2360*/  LOP3.LUT P0, RZ, R6, 0x1, RZ, 0xc0, !PT ;  /* 0x0000000106ff7812 */ /* 0x004fda000780c0ff */
[----:B---3--:R-:W-:Y:S01]  /*2370*/  VOTEU.ANY UP1, P0 ;  /* 0x0000000000ff7886 */ /* 0x008fe20000020100 */
[----:B------:R-:W-:-:S13]  /*2380*/  PLOP3.LUT P0, PT, PT, PT, UP1, 0x80, 0x8 ;  /* 0x000000000008781c */ /* 0x000fda0003f0f018 */
[----:B-1----:R-:W-:Y:S02]  /*2390*/  @P0 LOP3.LUT R0, R5, 0xffff, RZ, 0xc0, !PT ;  /* 0x0000ffff05000812 */ /* 0x002fe400078ec0ff */
[----:B------:R-:W-:Y:S02]  /*23a0*/  @P0 MOV R2, R4 ;  /* 0x0000000400020202 */ /* 0x000fe40000000f00 */
[----:B------:R-:W-:Y:S01]  /*23b0*/  @P0 R2UR UR7, R0 ;  /* 0x00000000000702ca */ /* 0x000fe200000e0000 */
[----:B------:R-:W-:Y:S01]  /*23c0*/  VIADD R0, R3, 0x120 ;  /* 0x0000012003007836 */ /* 0x000fe20000000000 */
[----:B------:R-:W-:Y:S02]  /*23d0*/  @P0 SHF.R.U32.HI R4, RZ, 0x10, R5 ;  /* 0x00000010ff040819 */ /* 0x000fe40000011605 */
[----:B------:R-:W-:Y:S02]  /*23e0*/  @P0 R2UR UR8, R2 ;  /* 0x00000000020802ca */ /* 0x000fe400000e0000 */
[----:B------:R-:W-:-:S02]  /*23f0*/  PRMT R0, RZ, 0x654, R0 ;  /* 0x00000654ff007816 */ /* 0x000fc40000000000 */
[----:B------:R-:W-:Y:S02]  /*2400*/  @P0 R2UR UR4, R4 ;  /* 0x00000000040402ca */ /* 0x000fe400000e0000 */
[----:B------:R1:W-:Y:S03]  /*2410*/  SYNCS.ARRIVE.TRANS64.RED.A1T0 RZ, [R0+URZ], RZ ;  /* 0x000000ff00ff79a7 */ /* 0x0003e600081004ff */
[----:B------:R-:W-:-:S04]  /*2420*/  @UP1 UMOV UR27, UR7 ;  /* 0x00000007001b1c82 */ /* 0x000fc80008000000 */
[----:B------:R-:W-:-:S04]  /*2430*/  @UP1 UMOV UR37, UR8 ;  /* 0x0000000800251c82 */ /* 0x000fc80008000000 */
[----:B------:R-:W-:Y:S01]  /*2440*/  @UP1 UMOV UR36, UR4 ;  /* 0x0000000400241c82 */ /* 0x000fe20008000000 */
[----:B------:R-:W-:Y:S05]  /*2450*/  BRA.U !UP0, `(.L_x_41) ;  /* 0x0000000108d47547 */ /* 0x000fea000b800000 */
[----:B------:R-:W2:Y:S01]  /*2460*/  LDCU.128 UR12, c[0x0][0xb10] ;  /* 0x00016200ff0c77ac */ /* 0x000ea20008000c00 */
[----:B------:R-:W3:Y:S01]  /*2470*/  LDCU UR26, c[0x0][0xb20] ;  /* 0x00016400ff1a77ac */ /* 0x000ee20008000800 */
[----:B------:R-:W4:Y:S01]  /*2480*/  LDCU UR20, c[0x0][0xb0c] ;  /* 0x00016180ff1477ac */ /* 0x000f220008000800 */
[----:B------:R-:W1:Y:S01]  /*2490*/  LDCU.64 UR10, c[0x0][0xb28] ;  /* 0x00016500ff0a77ac */ /* 0x000e620008000a00 */
[----:B------:R-:W-:Y:S02]  /*24a0*/  UISETP.NE.AND UP3, UPT, UR42, 0x1, UPT ;  /* 0x000000012a00788c */ /* 0x000fe4000bf65270 */
[----:B--2---:R-:W-:Y:S02]  /*24b0*/  UIMAD.WIDE.U32 UR16, UR38, UR15, URZ ;  /* 0x0000000f261072a5 */ /* 0x004fe4000f8e00ff */
[----:B------:R-:W-:Y:S02]  /*24c0*/  UIMAD.WIDE.U32 UR8, UR39, UR12, URZ ;  /* 0x0000000c270872a5 */ /* 0x000fe4000f8e00ff */
[----:B------:R-:W-:-:S02]  /*24d0*/  UISETP.NE.AND UP0, UPT, UR14, 0x1, UPT ;  /* 0x000000010e00788c */ /* 0x000fc4000bf05270 */
[----:B------:R-:W-:Y:S01]  /*24e0*/  UIMAD.WIDE.U32 UR22, UR27, UR15, URZ ;  /* 0x0000000f1b1672a5 */ /* 0x000fe2000f8e00ff */
[----:B------:R-:W-:Y:S02]  /*24f0*/  UMOV UR16, UR17 ;  /* 0x0000001100107c82 */ /* 0x000fe40008000000 */
[----:B------:R-:W-:Y:S01]  /*2500*/  UMOV UR8, UR9 ;  /* 0x0000000900087c82 */ /* 0x000fe20008000000 */
[----:B---3--:R-:W-:Y:S02]  /*2510*/  USHF.R.U32.HI UR16, URZ, UR26, UR16 ;  /* 0x0000001aff107299 */ /* 0x008fe40008011610 */
[----:B----4-:R-:W-:Y:S02]  /*2520*/  UISETP.NE.AND UP2, UPT, UR20, 0x1, UPT ;  /* 0x000000011400788c */ /* 0x010fe4000bf45270 */
[----:B------:R-:W-:Y:S02]  /*2530*/  USHF.R.U32.HI UR8, URZ, UR13, UR8 ;  /* 0x0000000dff087299 */ /* 0x000fe40008011608 */
[----:B------:R-:W-:-:S02]  /*2540*/  USEL UR7, UR38, UR16, !UP0 ;  /* 0x0000001026077287 */ /* 0x000fc4000c000000 */
[----:B------:R-:W-:Y:S02]  /*2550*/  USEL UR8, UR39, UR8, !UP2 ;  /* 0x0000000827087287 */ /* 0x000fe4000d000000 */
[----:B-1----:R-:W-:Y:S01]  /*2560*/  UIMAD.WIDE.U32 UR16, UR7, UR10, URZ ;  /* 0x0000000a071072a5 */ /* 0x002fe2000f8e00ff */
[----:B------:R-:W-:Y:S01]  /*2570*/  UMOV UR4, UR23 ;  /* 0x0000001700047c82 */ /* 0x000fe20008000000 */
[----:B------:R-:W-:Y:S02]  /*2580*/  UIMAD.WIDE.U32 UR18, UR37, UR12, URZ ;  /* 0x0000000c251272a5 */ /* 0x000fe4000f8e00ff */
[----:B------:R-:W-:-:S03]  /*2590*/  UIMAD.WIDE.U32 UR22, UR8, UR10, URZ ;  /* 0x0000000a081672a5 */ /* 0x000fc6000f8e00ff */
[----:B------:R-:W-:Y:S01]  /*25a0*/  UMOV UR16, UR17 ;  /* 0x0000001100107c82 */ /* 0x000fe20008000000 */
[----:B------:R-:W-:Y:S02]  /*25b0*/  USHF.R.U32.HI UR4, URZ, UR26, UR4 ;  /* 0x0000001aff047299 */ /* 0x000fe40008011604 */
[----:B------:R-:W-:Y:S01]  /*25c0*/  @UP3 USHF.R.U32.HI UR7, URZ, UR11, UR16 ;  /* 0x0000000bff073299 */ /* 0x000fe20008011610 */
[----:B------:R-:W-:Y:S01]  /*25d0*/  UMOV UR18, UR19 ;  /* 0x0000001300127c82 */ /* 0x000fe20008000000 */
[----:B------:R-:W-:Y:S01]  /*25e0*/  UMOV UR22, UR23 ;  /* 0x0000001700167c82 */ /* 0x000fe20008000000 */
[----:B------:R-:W-:Y:S02]  /*25f0*/  USHF.R.U32.HI UR13, URZ, UR13, UR18 ;  /* 0x0000000dff0d7299 */ /* 0x000fe40008011612 */
[----:B------:R-:W-:Y:S02]  /*2600*/  USEL UR4, UR27, UR4, !UP0 ;  /* 0x000000041b047287 */ /* 0x000fe4000c000000 */
[----:B------:R-:W-:-:S02]  /*2610*/  @UP3 USHF.R.U32.HI UR8, URZ, UR11, UR22 ;  /* 0x0000000bff083299 */ /* 0x000fc40008011616 */
[----:B------:R-:W-:Y:S02]  /*2620*/  UIMAD UR9, UR42, UR7, URZ ;  /* 0x000000072a0972a4 */ /* 0x000fe4000f8e02ff */
[----:B------:R-:W-:Y:S02]  /*2630*/  USEL UR7, UR37, UR13, !UP2 ;  /* 0x0000000d25077287 */ /* 0x000fe4000d000000 */
[----:B------:R-:W-:Y:S02]  /*2640*/  UIMAD UR12, UR42, UR8, URZ ;  /* 0x000000082a0c72a4 */ /* 0x000fe4000f8e02ff */
[----:B------:R-:W-:Y:S02]  /*2650*/  UISETP.GE.AND UP0, UPT, UR4, UR9, UPT ;  /* 0x000000090400728c */ /* 0x000fe4000bf06270 */
[----:B------:R-:W-:Y:S02]  /*2660*/  UIMAD.WIDE.U32 UR16, UR4, UR10, URZ ;  /* 0x0000000a041072a5 */ /* 0x000fe4000f8e00ff */
[----:B------:R-:W-:-:S02]  /*2670*/  UISETP.GE.OR UP0, UPT, UR7, UR12, UP0 ;  /* 0x0000000c0700728c */ /* 0x000fc40008706670 */
[----:B------:R-:W-:Y:S02]  /*2680*/  UIMAD.WIDE.U32 UR12, UR7, UR10, URZ ;  /* 0x0000000a070c72a5 */ /* 0x000fe4000f8e00ff */
[----:B------:R-:W-:Y:S01]  /*2690*/  UIADD3 UR15, UPT, UPT, -UR4, URZ, URZ ;  /* 0x000000ff040f7290 */ /* 0x000fe2000fffe1ff */
[----:B------:R-:W-:Y:S01]  /*26a0*/  UMOV UR10, UR17 ;  /* 0x00000011000a7c82 */ /* 0x000fe20008000000 */
[----:B------:R-:W-:Y:S02]  /*26b0*/  UIADD3 UR12, UPT, UPT, -UR7, URZ, URZ ;  /* 0x000000ff070c7290 */ /* 0x000fe4000fffe1ff */
[----:B------:R-:W-:-:S03]  /*26c0*/  USHF.R.U32.HI UR10, URZ, UR11, UR10 ;  /* 0x0000000bff0a7299 */ /* 0x000fc6000801160a */
[----:B------:R-:W-:Y:S01]  /*26d0*/  @!UP0 UMOV UR9, UR13 ;  /* 0x0000000d00098c82 */ /* 0x000fe20008000000 */
[----:B------:R-:W-:Y:S02]  /*26e0*/  UIMAD UR15, UR14, UR15, UR27 ;  /* 0x0000000f0e0f72a4 */ /* 0x000fe4000f8e021b */
[----:B------:R-:W-:Y:S02]  /*26f0*/  USEL UR10, UR4, UR10, !UP3 ;  /* 0x0000000a040a7287 */ /* 0x000fe4000d800000 */
[----:B------:R-:W-:Y:S02]  /*2700*/  @!UP0 USHF.R.U32.HI UR9, URZ, UR11, UR9 ;  /* 0x0000000bff098299 */ /* 0x000fe40008011609 */
[----:B------:R-:W-:Y:S02]  /*2710*/  UIADD3 UR11, UPT, UPT, -UR10, URZ, URZ ;  /* 0x000000ff0a0b7290 */ /* 0x000fe4000fffe1ff */
[----:B------:R-:W-:Y:S02]  /*2720*/  @!UP0 USEL UR9, UR7, UR9, !UP3 ;  /* 0x0000000907098287 */ /* 0x000fe4000d800000 */
[----:B------:R-:W-:-:S02]  /*2730*/  UIMAD UR11, UR42, UR11, UR4 ;  /* 0x0000000b2a0b72a4 */ /* 0x000fc4000f8e0204 */
[----:B------:R-:W-:Y:S02]  /*2740*/  @!UP0 UIADD3 UR10, UPT, UPT, UR10, -UR9, URZ ;  /* 0x800000090a0a8290 */ /* 0x000fe4000fffe0ff */
[----:B------:R-:W-:Y:S02]  /*2750*/  @!UP0 UIMAD UR9, UR11, UR8, UR9 ;  /* 0x000000080b0982a4 */ /* 0x000fe4000f8e0209 */
[----:B------:R-:W-:Y:S02]  /*2760*/  @!UP0 UIMAD UR4, UR42, UR10, UR7 ;  /* 0x0000000a2a0482a4 */ /* 0x000fe4000f8e0207 */
[----:B------:R-:W-:Y:S02]  /*2770*/  UIMAD UR8, UR20, UR12, UR37 ;  /* 0x0000000c140872a4 */ /* 0x000fe4000f8e0225 */
[----:B------:R-:W-:Y:S01]  /*2780*/  UIMAD UR27, UR4, UR14, UR15 ;  /* 0x0000000e041b72a4 */ /* 0x000fe2000f8e020f */
[----:B------:R-:W-:Y:S02]  /*2790*/  @!UP0 UMOV UR7, UR9 ;  /* 0x0000000900078c82 */ /* 0x000fe40008000000 */
[----:B------:R-:W-:-:S12]  /*27a0*/  UIMAD UR37, UR7, UR20, UR8 ;  /* 0x00000014072572a4 */ /* 0x000fd8000f8e0208 */
.L_x_41:
[----:B------:R-:W2:Y:S02]  /*27b0*/  LDCU UR4, c[0x0][0xb30] ;  /* 0x00016600ff0477ac */ /* 0x000ea40008000800 */
[----:B--2---:R-:W-:-:S09]  /*27c0*/  UISETP.NE.AND UP0, UPT, UR4, 0x1, UPT ;  /* 0x000000010400788c */ /* 0x004fd2000bf05270 */
[----:B------:R-:W-:Y:S05]  /*27d0*/  BRA.U UP0, `(.L_x_42) ;  /* 0x0000000100447547 */ /* 0x000fea000b800000 */
[----:B------:R-:W2:Y:S01]  /*27e0*/  LDCU.128 UR12, c[0x0][0xb10] ;  /* 0x00016200ff0c77ac */ /* 0x000ea20008000c00 */
[----:B------:R-:W3:Y:S01]  /*27f0*/  LDCU UR16, c[0x0][0xb0c] ;  /* 0x00016180ff1077ac */ /* 0x000ee20008000800 */
[----:B------:R-:W4:Y:S01]  /*2800*/  LDCU UR17, c[0x0][0xb20] ;  /* 0x00016400ff1177ac */ /* 0x000f220008000800 */
[----:B--2---:R-:W-:Y:S02]  /*2810*/  UIMAD.WIDE.U32 UR10, UR37, UR12, URZ ;  /* 0x0000000c250a72a5 */ /* 0x004fe4000f8e00ff */
[----:B------:R-:W-:Y:S02]  /*2820*/  UIMAD.WIDE.U32 UR8, UR27, UR15, URZ ;  /* 0x0000000f1b0872a5 */ /* 0x000fe4000f8e00ff */
[----:B---3--:R-:W-:Y:S02]  /*2830*/  UISETP.NE.AND UP2, UPT, UR16, 0x1, UPT ;  /* 0x000000011000788c */ /* 0x008fe4000bf45270 */
[----:B------:R-:W-:Y:S01]  /*2840*/  UISETP.NE.AND UP0, UPT, UR14, 0x1, UPT ;  /* 0x000000010e00788c */ /* 0x000fe2000bf05270 */
[----:B------:R-:W-:-:S02]  /*2850*/  UMOV UR7, UR11 ;  /* 0x0000000b00077c82 */ /* 0x000fc40008000000 */
[----:B------:R-:W-:Y:S01]  /*2860*/  UMOV UR4, UR9 ;  /* 0x0000000900047c82 */ /* 0x000fe20008000000 */
[----:B------:R-:W-:Y:S02]  /*2870*/  USHF.R.U32.HI UR7, URZ, UR13, UR7 ;  /* 0x0000000dff077299 */ /* 0x000fe40008011607 */
[----:B----4-:R-:W-:Y:S02]  /*2880*/  USHF.R.U32.HI UR4, URZ, UR17, UR4 ;  /* 0x00000011ff047299 */ /* 0x010fe40008011604 */
[----:B------:R-:W-:Y:S02]  /*2890*/  USEL UR7, UR37, UR7, !UP2 ;  /* 0x0000000725077287 */ /* 0x000fe4000d000000 */
[----:B------:R-:W-:-:S04]  /*28a0*/  USEL UR4, UR27, UR4, !UP0 ;  /* 0x000000041b047287 */ /* 0x000fc8000c000000 */
[----:B------:R-:W-:Y:S02]  /*28b0*/  UIADD3 UR8, UPT, UPT, UR7, -UR4, URZ ;  /* 0x8000000407087290 */ /* 0x000fe4000fffe0ff */
[----:B------:R-:W-:Y:S02]  /*28c0*/  UIADD3 UR4, UPT, UPT, -UR7, UR4, URZ ;  /* 0x0000000407047290 */ /* 0x000fe4000fffe1ff */
[----:B------:R-:W-:Y:S02]  /*28d0*/  UIMAD UR27, UR8, UR14, UR27 ;  /* 0x0000000e081b72a4 */ /* 0x000fe4000f8e021b */
[----:B------:R-:W-:-:S12]  /*28e0*/  UIMAD UR37, UR4, UR16, UR37 ;  /* 0x00000010042572a4 */ /* 0x000fd8000f8e0225 */
.L_x_42:
[----:B------:R-:W-:Y:S01]  /*28f0*/  VIADD R11, R11, 0x1 ;  /* 0x000000010b0b7836 */ /* 0x000fe20000000000 */
[----:B------:R-:W-:Y:S02]  /*2900*/  R2UR UR7, R48 ;  /* 0x00000000300772ca */ /* 0x000fe400000e0000 */
[----:B------:R-:W-:Y:S02]  /*2910*/  R2UR UR4, R47 ;  /* 0x000000002f0472ca */ /* 0x000fe400000e0000 */
[C---:B------:R-:W-:Y:S02]  /*2920*/  ISETP.NE.AND P0, PT, R11.reuse, 0x2, PT ;  /* 0x000000020b00780c */ /* 0x040fe40003f05270 */
[----:B------:R-:W-:Y:S02]  /*2930*/  PLOP3.LUT P1, PT, PT, PT, PT, 0x80, 0x8 ;  /* 0x000000000008781c */ /* 0x000fe40003f2f070 */
[----:B-1----:R-:W-:Y:S02]  /*2940*/  SEL R0, RZ, 0x1, P0 ;  /* 0x00000001ff007807 */ /* 0x002fe40000000000 */
[----:B------:R-:W-:-:S02]  /*2950*/  SEL R11, R11, RZ, P0 ;  /* 0x000000ff0b0b7207 */ /* 0x000fc40000000000 */
[----:B------:R-:W-:Y:S01]  /*2960*/  LOP3.LUT R10, R10, R0, RZ, 0x3c, !PT ;  /* 0x000000000a0a7212 */ /* 0x000fe200078e3cff */
[----:B------:R-:W-:Y:S02]  /*2970*/  UIADD3 UR26, UPT, UPT, UR37, UR7, URZ ;  /* 0x00000007251a7290 */ /* 0x000fe4000fffe0ff */
[----:B------:R-:W-:Y:S01]  /*2980*/  UIADD3 UR30, UPT, UPT, UR27, UR4, URZ ;  /* 0x000000041b1e7290 */ /* 0x000fe2000fffe0ff */
[----:B------:R-:W-:Y:S11]  /*2990*/  BRA.U UP1, `(.L_x_43) ;  /* 0xfffffff101347547 */ /* 0x000ff6000b83ffff */
[----:B------:R-:W-:Y:S01]  /*29a0*/  UIADD3 UR7, UPT, UPT, UR6, 0x68, URZ ;  /* 0x0000006806077890 */ /* 0x000fe2000fffe0ff */
[----:B------:R-:W-:-:S03]  /*29b0*/  SHF.L.U32 R2, R12, 0x1f, RZ ;  /* 0x0000001f0c027819 */ /* 0x000fc600000006ff */
[----:B------:R-:W-:-:S09]  /*29c0*/  ULEA UR4, UR5, UR7, 0x3 ;  /* 0x0000000705047291 */ /* 0x000fd2000f8e18ff */
[----:B------:R-:W1:Y:S02]  /*29d0*/  SYNCS.PHASECHK.TRANS64.TRYWAIT P0, [UR4], R2 ;  /* 0x00000002ff0075a7 */ /* 0x000e640008001104 */
[----:B-1----:R-:W-:Y:S05]  /*29e0*/  @!P0 BRA `(.L_x_44) ;  /* 0x0000005400388947 */ /* 0x002fea0003800000 */
.L_x_137:
[----:B------:R-:W-:-:S04]  /*29f0*/  UIADD3 UR4, UPT, UPT, UR5, 0x1, URZ ;  /* 0x0000000105047890 */ /* 0x000fc8000fffe0ff */
[----:B------:R-:W-:-:S04]  /*2a00*/  UISETP.NE.AND UP0, UPT, UR4, 0xd, UPT ;  /* 0x0000000d0400788c */ /* 0x000fc8000bf05270 */
[----:B------:R-:W-:Y:S02]  /*2a10*/  USEL UR6, URZ, 0x1, UP0 ;  /* 0x00000001ff067887 */ /* 0x000fe40008000000 */
[----:B------:R-:W-:-:S04]  /*2a20*/  USEL UR4, UR4, URZ, UP0 ;  /* 0x000000ff04047287 */ /* 0x000fc80008000000 */
[----:B------:R-:W-:Y:S01]  /*2a30*/  ULEA UR5, UR4, UR7, 0x3 ;  /* 0x0000000704057291 */ /* 0x000fe2000f8e18ff */
[----:B-1----:R-:W-:-:S04]  /*2a40*/  LOP3.LUT R2, R12, UR6, RZ, 0x3c, !PT ;  /* 0x000000060c027c12 */ /* 0x002fc8000f8e3cff */
[----:B------:R-:W-:-:S04]  /*2a50*/  SHF.L.U32 R3, R2, 0x1f, RZ ;  /* 0x0000001f02037819 */ /* 0x000fc800000006ff */
[----:B------:R-:W1:Y:S02]  /*2a60*/  SYNCS.PHASECHK.TRANS64.TRYWAIT P0, [UR5], R3 ;  /* 0x00000003ff0075a7 */ /* 0x000e640008001105 */
[----:B-1----:R-:W-:Y:S05]  /*2a70*/  @!P0 BRA `(.L_x_45) ;  /* 0x00000054002c8947 */ /* 0x002fea0003800000 */
.L_x_139:
[----:B------:R-:W-:-:S04]  /*2a80*/  UIADD3 UR4, UPT, UPT, UR4, 0x1, URZ ;  /* 0x0000000104047890 */ /* 0x000fc8000fffe0ff */
[----:B------:R-:W-:-:S04]  /*2a90*/  UISETP.NE.AND UP0, UPT, UR4, 0xd, UPT ;  /* 0x0000000d0400788c */ /* 0x000fc8000bf05270 */
[----:B------:R-:W-:Y:S02]  /*2aa0*/  USEL UR6, URZ, 0x1, UP0 ;  /* 0x00000001ff067887 */ /* 0x000fe40008000000 */
[----:B------:R-:W-:-:S04]  /*2ab0*/  USEL UR4, UR4, URZ, UP0 ;  /* 0x000000ff04047287 */ /* 0x000fc80008000000 */
[----:B------:R-:W-:Y:S01]  /*2ac0*/  ULEA UR5, UR4, UR7, 0x3 ;  /* 0x0000000704057291 */ /* 0x000fe2000f8e18ff */
[----:B------:R-:W-:-:S04]  /*2ad0*/  LOP3.LUT R2, R2, UR6, RZ, 0x3c, !PT ;  /* 0x0000000602027c12 */ /* 0x000fc8000f8e3cff */
[----:B-1----:R-:W-:-:S04]  /*2ae0*/  SHF.L.U32 R3, R2, 0x1f, RZ ;  /* 0x0000001f02037819 */ /* 0x002fc800000006ff */
[----:B------:R-:W1:Y:S02]  /*2af0*/  SYNCS.PHASECHK.TRANS64.TRYWAIT P0, [UR5], R3 ;  /* 0x00000003ff0075a7 */ /* 0x000e640008001105 */
[----:B-1----:R-:W-:Y:S05]  /*2b00*/  @!P0 BRA `(.L_x_46) ;  /* 0x0000005400208947 */ /* 0x002fea0003800000 */
.L_x_141:
        /* <DEDUP_REMOVED lines=9> */
.L_x_143:
        /* <DEDUP_REMOVED lines=9> */
.L_x_145:
        /* <DEDUP_REMOVED lines=9> */
.L_x_147:
        /* <DEDUP_REMOVED lines=9> */
.L_x_149:
        /* <DEDUP_REMOVED lines=9> */
.L_x_151:
        /* <DEDUP_REMOVED lines=9> */
.L_x_153:
        /* <DEDUP_REMOVED lines=9> */
.L_x_155:
        /* <DEDUP_REMOVED lines=9> */
.L_x_157:
        /* <DEDUP_REMOVED lines=9> */
.L_x_159:
[----:B------:R-:W-:-:S04]  /*3020*/  UIADD3 UR4, UPT, UPT, UR4, 0x1, URZ ;  /* 0x0000000104047890 */ /* 0x000fc8000fffe0ff */
[----:B------:R-:W-:-:S04]  /*3030*/  UISETP.NE.AND UP0, UPT, UR4, 0xd, UPT ;  /* 0x0000000d0400788c */ /* 0x000fc8000bf05270 */
[----:B------:R-:W-:Y:S02]  /*3040*/  USEL UR5, URZ, 0x1, UP0 ;  /* 0x00000001ff057887 */ /* 0x000fe40008000000 */
[----:B------:R-:W-:-:S04]  /*3050*/  USEL UR4, UR4, URZ, UP0 ;  /* 0x000000ff04047287 */ /* 0x000fc80008000000 */
[----:B------:R-:W-:Y:S01]  /*3060*/  ULEA UR4, UR4, UR7, 0x3 ;  /* 0x0000000704047291 */ /* 0x000fe2000f8e18ff */
[----:B------:R-:W-:-:S04]  /*3070*/  LOP3.LUT R2, R2, UR5, RZ, 0x3c, !PT ;  /* 0x0000000502027c12 */ /* 0x000fc8000f8e3cff */
[----:B------:R-:W-:Y:S01]  /*3080*/  SHF.L.U32 R2, R2, 0x1f, RZ ;  /* 0x0000001f02027819 */ /* 0x000fe200000006ff */
[----:B-1----:R-:W-:-:S07]  /*3090*/  IMAD.U32 R0, RZ, RZ, UR4 ;  /* 0x00000004ff007e24 */ /* 0x002fce000f8e00ff */
.L_x_56:
[----:B-1----:R1:W2:Y:S02]  /*30a0*/  SYNCS.PHASECHK.TRANS64.TRYWAIT P0, [R0+URZ], R2 ;  /* 0x00000002000075a7 */ /* 0x0022a400080011ff */
[----:B--2---:R-:W-:Y:S05]  /*30b0*/  @!P0 NANOSLEEP.SYNCS 0x989680 ;  /* 0x009896800000895d */ /* 0x004fea0003900000 */
[----:B------:R-:W2:Y:S02]  /*30c0*/  @!P0 SYNCS.PHASECHK.TRANS64 P0, [R0+URZ], R2 ;  /* 0x00000002000085a7 */ /* 0x000ea400080010ff */
[----:B--2---:R-:W-:Y:S05]  /*30d0*/  @P0 EXIT ;  /* 0x000000000000094d */ /* 0x004fea0003800000 */
[----:B------:R-:W-:Y:S05]  /*30e0*/  BRA `(.L_x_56) ;  /* 0xfffffffc00ec7947 */ /* 0x000fea000383ffff */
.L_x_23:
[----:B------:R-:W-:-:S04]  /*30f0*/  UISETP.NE.AND UP0, UPT, UR54, URZ, UPT ;  /* 0x000000ff3600728c */ /* 0x000fc8000bf05270 */
[----:B------:R-:W-:-:S09]  /*3100*/  UISETP.NE.OR UP0, UPT, UR18, 0x1, UP0 ;  /* 0x000000011200788c */ /* 0x000fd20008705670 */
[----:B------:R-:W-:Y:S05]  /*3110*/  BRA.U UP0, `(.L_x_57) ;  /* 0x0000000500487547 */ /* 0x000fea000b800000 */
[----:B------:R-:W-:Y:S01]  /*3120*/  ISETP.GE.U32.AND P2, PT, R0, 0x8, PT ;  /* 0x000000080000780c */ /* 0x000fe20003f46070 */
[----:B------:R-:W-:Y:S01]  /*3130*/  IMAD.MOV.U32 R12, RZ, RZ, 0x1 ;  /* 0x00000001ff0c7424 */ /* 0x000fe200078e00ff */
[----:B------:R-:W-:Y:S02]  /*3140*/  CS2R R10, SRZ ;  /* 0x00000000000a7805 */ /* 0x000fe4000001ff00 */
[----:B------:R-:W-:Y:S01]  /*3150*/  CS2R R8, SRZ ;  /* 0x0000000000087805 */ /* 0x000fe2000001ff00 */
[----:B------:R-:W-:Y:S01]  /*3160*/  UMOV UR6, 0x400 ;  /* 0x0000040000067882 */ /* 0x000fe20000000000 */
[----:B------:R-:W-:Y:S01]  /*3170*/  UMOV UR5, URZ ;  /* 0x000000ff00057c82 */ /* 0x000fe20008000000 */
[----:B------:R-:W-:-:S12]  /*3180*/  ULEA UR6, UR54, UR6, 0x18 ;  /* 0x0000000636067291 */ /* 0x000fd8000f8ec0ff */
.L_x_61:
[----:B------:R-:W-:Y:S02]  /*3190*/  LEA R2, R8, UR6, 0x3 ;  /* 0x0000000608027c11 */ /* 0x000fe4000f8e18ff */
[----:B------:R-:W-:-:S03]  /*31a0*/  SHF.L.U32 R4, R9, 0x1f, RZ ;  /* 0x0000001f09047819 */ /* 0x000fc600000006ff */
[----:B------:R-:W-:Y:S01]  /*31b0*/  VIADD R5, R2, 0x180 ;  /* 0x0000018002057836 */ /* 0x000fe20000000000 */
[----:B------:R-:W2:Y:S02]  /*31c0*/  SYNCS.PHASECHK.TRANS64.TRYWAIT P0, [R2+URZ+0x170], R4 ;  /* 0x00017004020075a7 */ /* 0x000ea400080011ff */
[----:B--2---:R-:W-:Y:S05]  /*31d0*/  @!P0 BRA `(.L_x_58) ;  /* 0x00000050005c8947 */ /* 0x004fea0003800000 */
.L_x_160:
[----:B------:R-:W-:Y:S01]  /*31e0*/  ULEA UR4, UR5, UR6, 0x3 ;  /* 0x0000000605047291 */ /* 0x000fe2000f8e18ff */
[----:B--2---:R-:W-:Y:S01]  /*31f0*/  PRMT R2, RZ, 0x654, R5 ;  /* 0x00000654ff027816 */ /* 0x004fe20000000005 */
[----:B------:R-:W-:Y:S01]  /*3200*/  @!P2 IMAD.MOV.U32 R4, RZ, RZ, 0x10 ;  /* 0x00000010ff04a424 */ /* 0x000fe200078e00ff */
[----:B------:R-:W-:Y:S01]  /*3210*/  SHF.L.U32 R5, R12, 0x1f, RZ ;  /* 0x0000001f0c057819 */ /* 0x000fe200000006ff */
[----:B------:R-:W-:Y:S01]  /*3220*/  UIADD3 UR7, UPT, UPT, UR4, 0x110, URZ ;  /* 0x0000011004077890 */ /* 0x000fe2000fffe0ff */
[----:B------:R2:W-:Y:S05]  /*3230*/  SYNCS.ARRIVE.TRANS64.RED.A1T0 RZ, [R2+URZ], RZ ;  /* 0x000000ff02ff79a7 */ /* 0x0005ea00081004ff */
[----:B------:R-:W-:Y:S01]  /*3240*/  IMAD.U32 R6, RZ, RZ, UR7 ;  /* 0x00000007ff067e24 */ /* 0x000fe2000f8e00ff */
[----:B------:R-:W3:Y:S04]  /*3250*/  SYNCS.PHASECHK.TRANS64.TRYWAIT P0, [UR4+0x120], R5 ;  /* 0x00012005ff0075a7 */ /* 0x000ee80008001104 */
[----:B------:R-:W-:Y:S01]  /*3260*/  PRMT R6, R0, 0x654, R6 ;  /* 0x0000065400067816 */ /* 0x000fe20000000006 */
[----:B--23--:R-:W-:Y:S06]  /*3270*/  @!P0 BRA `(.L_x_59) ;  /* 0x0000005000488947 */ /* 0x00cfec0003800000 */
.L_x_162:
[----:B------:R-:W-:Y:S01]  /*3280*/  ULEA UR8, UR5, UR6, 0x4 ;  /* 0x0000000605087291 */ /* 0x000fe2000f8e20ff */
[----:B------:R-:W-:Y:S01]  /*3290*/  SEL R3, R6, R3, !P2 ;  /* 0x0000000306037207 */ /* 0x000fe20005000000 */
[----:B------:R-:W-:Y:S01]  /*32a0*/  UIADD3 UR9, UPT, UPT, UR4, 0x110, URZ ;  /* 0x0000011004097890 */ /* 0x000fe2000fffe0ff */
[----:B--2---:R-:W-:Y:S01]  /*32b0*/  LEA R2, R11, UR6, 0x3 ;  /* 0x000000060b027c11 */ /* 0x004fe2000f8e18ff */
[----:B------:R-:W-:Y:S01]  /*32c0*/  UIADD3 UR8, UPT, UPT, UR8, 0x1a0, URZ ;  /* 0x000001a008087890 */ /* 0x000fe2000fffe0ff */
[----:B------:R2:W-:Y:S01]  /*32d0*/  @!P2 SYNCS.ARRIVE.TRANS64.RED RZ, [R3+URZ], R4 ;  /* 0x0000000403ffa9a7 */ /* 0x0005e200080004ff */
[----:B------:R-:W-:Y:S01]  /*32e0*/  UIADD3 UR4, UPT, UPT, UR5, 0x1, URZ ;  /* 0x0000000105047890 */ /* 0x000fe2000fffe0ff */
[----:B------:R-:W-:-:S03]  /*32f0*/  VIADD R8, R8, 0x1 ;  /* 0x0000000108087836 */ /* 0x000fc60000000000 */
[----:B------:R-:W-:Y:S02]  /*3300*/  UISETP.NE.AND UP0, UPT, UR4, 0x2, UPT ;  /* 0x000000020400788c */ /* 0x000fe4000bf05270 */
[----:B------:R-:W-:Y:S01]  /*3310*/  ISETP.NE.AND P0, PT, R8, 0x2, PT ;  /* 0x000000020800780c */ /* 0x000fe20003f05270 */
[----:B------:R-:W-:Y:S06]  /*3320*/  UGETNEXTWORKID.BROADCAST [UR8], [UR9] ;  /* 0x00000000080073ca */ /* 0x000fec0008000100 */
[----:B------:R-:W-:Y:S02]  /*3330*/  USEL UR7, URZ, 0x1, UP0 ;  /* 0x00000001ff077887 */ /* 0x000fe40008000000 */
[----:B------:R-:W-:-:S04]  /*3340*/  USEL UR5, UR4, URZ, UP0 ;  /* 0x000000ff04057287 */ /* 0x000fc80008000000 */
[----:B------:R-:W-:Y:S02]  /*3350*/  LOP3.LUT R12, R12, UR7, RZ, 0x3c, !PT ;  /* 0x000000070c0c7c12 */ /* 0x000fe4000f8e3cff */
[----:B--2---:R-:W-:-:S04]  /*3360*/  SHF.L.U32 R4, R10, 0x1f, RZ ;  /* 0x0000001f0a047819 */ /* 0x004fc800000006ff */
[----:B------:R-:W2:Y:S02]  /*3370*/  SYNCS.PHASECHK.TRANS64.TRYWAIT P1, [R2+URZ+0x110], R4 ;  /* 0x00011004020075a7 */ /* 0x000ea400080211ff */
[----:B--2---:R-:W-:Y:S05]  /*3380*/  @!P1 BRA `(.L_x_60) ;  /* 0x00000050001c9947 */ /* 0x004fea0003800000 */
.L_x_163:
[C---:B--2---:R-:W-:Y:S01]  /*3390*/  LEA R4, R11.reuse, UR6, 0x4 ;  /* 0x000000060b047c11 */ /* 0x044fe2000f8e20ff */
[----:B------:R-:W-:Y:S01]  /*33a0*/  VIADD R2, R2, 0x120 ;  /* 0x0000012002027836 */ /* 0x000fe20000000000 */
[----:B------:R-:W-:Y:S01]  /*33b0*/  SEL R8, R8, RZ, P0 ;  /* 0x000000ff08087207 */ /* 0x000fe20000000000 */
[----:B------:R-:W-:-:S03]  /*33c0*/  VIADD R11, R11, 0x1 ;  /* 0x000000010b0b7836 */ /* 0x000fc60000000000 */
[----:B------:R-:W2:Y:S01]  /*33d0*/  LDS.128 R4, [R4+0x1a0] ;  /* 0x0001a00004047984 */ /* 0x000ea20000000c00 */
[----:B------:R-:W-:Y:S02]  /*33e0*/  PRMT R2, RZ, 0x654, R2 ;  /* 0x00000654ff027816 */ /* 0x000fe40000000002 */
[C---:B------:R-:W-:Y:S01]  /*33f0*/  ISETP.NE.AND P1, PT, R11.reuse, 0x2, PT ;  /* 0x000000020b00780c */ /* 0x040fe20003f25270 */
[----:B------:R-:W-:Y:S01]  /*3400*/  @!PT LDS RZ, [RZ] ;  /* 0x00000000fffff984 */ /* 0x000fe20000000800 */
[----:B------:R-:W-:Y:S01]  /*3410*/  @!PT LDS RZ, [RZ] ;  /* 0x00000000fffff984 */ /* 0x000fe20000000800 */
[----:B------:R-:W-:Y:S01]  /*3420*/  @!PT LDS RZ, [RZ] ;  /* 0x00000000fffff984 */ /* 0x000fe20000000800 */
[----:B------:R-:W-:Y:S01]  /*3430*/  @!PT LDS RZ, [RZ] ;  /* 0x00000000fffff984 */ /* 0x000fe20000000800 */
[----:B------:R3:W-:Y:S06]  /*3440*/  MEMBAR.ALL.CTA ;  /* 0x0000000000007992 */ /* 0x0007ec0000008000 */
[----:B---3--:R-:W3:Y:S01]  /*3450*/  FENCE.VIEW.ASYNC.S ;  /* 0x00000000000073c6 */ /* 0x008ee20000000000 */
[----:B------:R-:W-:Y:S01]  /*3460*/  SEL R11, R11, RZ, P1 ;  /* 0x000000ff0b0b7207 */ /* 0x000fe20000800000 */
[----:B---3--:R3:W-:Y:S01]  /*3470*/  SYNCS.ARRIVE.TRANS64.RED.A1T0 RZ, [R2+URZ], RZ ;  /* 0x000000ff02ff79a7 */ /* 0x0087e200081004ff */
[----:B--2---:R-:W-:-:S02]  /*3480*/  LOP3.LUT P3, RZ, R6, 0x1, RZ, 0xc0, !PT ;  /* 0x0000000106ff7812 */ /* 0x004fc4000786c0ff */
[----:B------:R-:W-:-:S04]  /*3490*/  SEL R4, RZ, 0x1, P1 ;  /* 0x00000001ff047807 */ /* 0x000fc80000800000 */
[----:B------:R-:W-:Y:S02]  /*34a0*/  LOP3.LUT R10, R10, R4, RZ, 0x3c, !PT ;  /* 0x000000040a0a7212 */ /* 0x000fe400078e3cff */
[----:B---3--:R-:W-:-:S04]  /*34b0*/  SEL R2, RZ, 0x1, P0 ;  /* 0x00000001ff027807 */ /* 0x008fc80000000000 */
[----:B------:R-:W-:Y:S01]  /*34c0*/  LOP3.LUT R9, R9, R2, RZ, 0x3c, !PT ;  /* 0x0000000209097212 */ /* 0x000fe200078e3cff */
[----:B------:R-:W-:Y:S06]  /*34d0*/  @P3 BRA `(.L_x_61) ;  /* 0xfffffffc002c3947 */ /* 0x000fec000383ffff */
[----:B------:R-:W-:Y:S01]  /*34e0*/  ULEA UR4, UR5, UR6, 0x3 ;  /* 0x0000000605047291 */ /* 0x000fe2000f8e18ff */
[----:B------:R-:W-:-:S08]  /*34f0*/  SHF.L.U32 R2, R12, 0x1f, RZ ;  /* 0x0000001f0c027819 */ /* 0x000fd000000006ff */
[----:B------:R-:W2:Y:S02]  /*3500*/  SYNCS.PHASECHK.TRANS64 P0, [UR4+0x120], R2 ;  /* 0x00012002ff0075a7 */ /* 0x000ea40008001004 */
[----:B--2---:R-:W-:Y:S05]  /*3510*/  @P0 BRA `(.L_x_62) ;  /* 0x0000000000080947 */ /* 0x004fea0003800000 */
[----:B------:R-:W2:Y:S02]  /*3520*/  SYNCS.PHASECHK.TRANS64.TRYWAIT P0, [UR4+0x120], R2 ;  /* 0x00012002ff0075a7 */ /* 0x000ea40008001104 */
[----:B--2---:R-:W-:Y:S05]  /*3530*/  @!P0 BRA `(.L_x_63) ;  /* 0x0000004c00c48947 */ /* 0x004fea0003800000 */
.L_x_62:
[----:B------:R-:W-:-:S04]  /*3540*/  UIADD3 UR7, UPT, UPT, UR5, 0x1, URZ ;  /* 0x0000000105077890 */ /* 0x000fc8000fffe0ff */
[----:B------:R-:W-:-:S04]  /*3550*/  UISETP.NE.AND UP0, UPT, UR7, 0x2, UPT ;  /* 0x000000020700788c */ /* 0x000fc8000bf05270 */
[----:B------:R-:W-:Y:S02]  /*3560*/  USEL UR8, URZ, 0x1, UP0 ;  /* 0x00000001ff087887 */ /* 0x000fe40008000000 */
[----:B------:R-:W-:-:S04]  /*3570*/  USEL UR7, UR7, URZ, UP0 ;  /* 0x000000ff07077287 */ /* 0x000fc80008000000 */
[----:B------:R-:W-:Y:S01]  /*3580*/  ULEA UR7, UR7, UR6, 0x3 ;  /* 0x0000000607077291 */ /* 0x000fe2000f8e18ff */
[----:B--2---:R-:W-:-:S04]  /*3590*/  LOP3.LUT R2, R12, UR8, RZ, 0x3c, !PT ;  /* 0x000000080c027c12 */ /* 0x004fc8000f8e3cff */
[----:B------:R-:W-:-:S04]  /*35a0*/  SHF.L.U32 R0, R2, 0x1f, RZ ;  /* 0x0000001f02007819 */ /* 0x000fc800000006ff */
[----:B------:R-:W2:Y:S02]  /*35b0*/  SYNCS.PHASECHK.TRANS64 P0, [UR7+0x120], R0 ;  /* 0x00012000ff0075a7 */ /* 0x000ea40008001007 */
[----:B-12---:R-:W-:Y:S05]  /*35c0*/  @P0 EXIT ;  /* 0x000000000000094d */ /* 0x006fea0003800000 */
[----:B------:R-:W-:Y:S02]  /*35d0*/  SHF.L.U32 R2, R2, 0x1f, RZ ;  /* 0x0000001f02027819 */ /* 0x000fe400000006ff */
[----:B------:R-:W-:-:S07]  /*35e0*/  MOV R0, UR7 ;  /* 0x0000000700007c02 */ /* 0x000fce0008000f00 */
.L_x_64:
[----:B-1----:R1:W2:Y:S02]  /*35f0*/  SYNCS.PHASECHK.TRANS64.TRYWAIT P0, [R0+URZ+0x120], R2 ;  /* 0x00012002000075a7 */ /* 0x0022a400080011ff */
[----:B--2---:R-:W-:Y:S05]  /*3600*/  @!P0 NANOSLEEP.SYNCS 0x989680 ;  /* 0x009896800000895d */ /* 0x004fea0003900000 */
[----:B------:R-:W2:Y:S02]  /*3610*/  @!P0 SYNCS.PHASECHK.TRANS64 P0, [R0+URZ+0x120], R2 ;  /* 0x00012002000085a7 */ /* 0x000ea400080010ff */
[----:B--2---:R-:W-:Y:S05]  /*3620*/  @P0 EXIT ;  /* 0x000000000000094d */ /* 0x004fea0003800000 */
[----:B------:R-:W-:Y:S05]  /*3630*/  BRA `(.L_x_64) ;  /* 0xfffffffc00ec7947 */ /* 0x000fea000383ffff */
.L_x_57:
[----:B------:R-:W-:Y:S05]  /*3640*/  BRA.U UP5, `(.L_x_65) ;  /* 0x0000000d05d47547 */ /* 0x000fea000b800000 */
[----:B------:R-:W-:Y:S01]  /*3650*/  UMOV UR4, 0x40 ;  /* 0x0000004000047882 */ /* 0x000fe20000000000 */
[----:B------:R-:W-:Y:S01]  /*3660*/  NOP ;  /* 0x0000000000007918 */ /* 0x000fe20000000000 */
[----:B------:R-:W-:Y:S01]  /*3670*/  ULEA UR5, UR54, UR4, 0x18 ;  /* 0x0000000436057291 */ /* 0x000fe2000f8ec0ff */
[----:B------:R-:W-:Y:S02]  /*3680*/  UMOV UR6, 0x400 ;  /* 0x0000040000067882 */ /* 0x000fe40000000000 */
[----:B------:R-:W-:-:S06]  /*3690*/  ULEA UR6, UR54, UR6, 0x18 ;  /* 0x0000000636067291 */ /* 0x000fcc000f8ec0ff */
[----:B------:R-:W2:Y:S02]  /*36a0*/  LDS.U8 R0, [UR5+0x1c] ;  /* 0x00001c05ff007984 */ /* 0x000ea40008000000 */
[----:B--2---:R-:W-:-:S13]  /*36b0*/  ISETP.NE.AND P0, PT, R0, RZ, PT ;  /* 0x000000ff0000720c */ /* 0x004fda0003f05270 */
[----:B------:R-:W-:Y:S05]  /*36c0*/  @P0 BRA `(.L_x_66) ;  /* 0x0000000000580947 */ /* 0x000fea0003800000 */
[----:B------:R-:W-:-:S13]  /*36d0*/  ELECT P0, URZ, PT ;  /* 0x0000000000ff782f */ /* 0x000fda0003800000 */
[----:B------:R-:W-:Y:S05]  /*36e0*/  @!P0 BRA `(.L_x_67) ;  /* 0x0000000000608947 */ /* 0x000fea0003800000 */
[----:B------:R-:W-:Y:S01]  /*36f0*/  UMOV UR4, 0x10 ;  /* 0x0000001000047882 */ /* 0x000fe20000000000 */
[----:B------:R-:W-:Y:S01]  /*3700*/  HFMA2 R0, -RZ, RZ, 0, 5.9604644775390625e-08 ;  /* 0x00000001ff007431 */ /* 0x000fe200000001ff */
[----:B------:R-:W-:-:S03]  /*3710*/  MOV R3, 0xffff ;  /* 0x0000ffff00037802 */ /* 0x000fc60000000f00 */
[----:B------:R-:W-:Y:S04]  /*3720*/  DEPBAR.LE SB2, 0x36 ;  /* 0x0000ad800000791a */ /* 0x000fe80000000000 */
[----:B------:R-:W2:Y:S02]  /*3730*/  UTCATOMSWS.FIND_AND_SET.ALIGN UP0, UR4, UR4 ;  /* 0x00000004000475e3 */ /* 0x000ea40008000800 */
[----:B--2---:R-:W-:Y:S01]  /*3740*/  MOV R4, UR4 ;  /* 0x0000000400047c02 */ /* 0x004fe20008000f00 */
[----:B------:R-:W-:Y:S06]  /*3750*/  BRA.U UP0, `(.L_x_68) ;  /* 0x0000000100187547 */ /* 0x000fec000b800000 */
.L_x_69:
[----:B------:R-:W-:Y:S05]  /*3760*/  NANOSLEEP 0x64 ;  /* 0x000000640000795d */ /* 0x000fea0003800000 */
[----:B------:R-:W-:-:S05]  /*3770*/  UMOV UR4, 0x10 ;  /* 0x0000001000047882 */ /* 0x000fca0000000000 */
[----:B------:R-:W-:Y:S04]  /*3780*/  DEPBAR.LE SB2, 0x36 ;  /* 0x0000ad800000791a */ /* 0x000fe80000000000 */
[----:B------:R-:W2:Y:S02]  /*3790*/  UTCATOMSWS.FIND_AND_SET.ALIGN UP0, UR4, UR4 ;  /* 0x00000004000475e3 */ /* 0x000ea40008000800 */
[----:B--2---:R-:W-:Y:S01]  /*37a0*/  MOV R4, UR4 ;  /* 0x0000000400047c02 */ /* 0x004fe20008000f00 */
[----:B------:R-:W-:Y:S05]  /*37b0*/  BRA.U !UP0, `(.L_x_69) ;  /* 0xfffffffd08e87547 */ /* 0x000fea000b83ffff */
.L_x_68:
[-C--:B------:R-:W-:Y:S02]  /*37c0*/  SHF.L.U32 R3, R3, R4.reuse, RZ ;  /* 0x0000000403037219 */ /* 0x080fe400000006ff */
[----:B------:R-:W-:Y:S01]  /*37d0*/  SHF.L.U32 R0, R0, R4, RZ ;  /* 0x0000000400007219 */ /* 0x000fe200000006ff */
[----:B------:R-:W-:Y:S02]  /*37e0*/  IMAD.SHL.U32 R4, R4, 0x20, RZ ;  /* 0x0000002004047824 */ /* 0x000fe400078e00ff */
[----:B------:R2:W-:Y:S04]  /*37f0*/  ATOMS.OR RZ, [UR5+0x14], R3 ;  /* 0x00001403ffff798c */ /* 0x0005e8000b000005 */
[----:B------:R2:W-:Y:S04]  /*3800*/  ATOMS.OR RZ, [UR5+0x18], R0 ;  /* 0x00001800ffff798c */ /* 0x0005e8000b000005 */
[----:B------:R2:W-:Y:S01]  /*3810*/  STS [UR6+0x1c0], R4 ;  /* 0x0001c004ff007988 */ /* 0x0005e20008000806 */
[----:B------:R-:W-:Y:S05]  /*3820*/  BRA `(.L_x_67) ;  /* 0x0000000000107947 */ /* 0x000fea0003800000 */
.L_x_66:
[----:B------:R-:W-:Y:S02]  /*3830*/  MOV R0, 0xffffffff ;  /* 0xffffffff00007802 */ /* 0x000fe40000000f00 */
[----:B------:R-:W-:-:S03]  /*3840*/  MOV R4, 0x3870 ;  /* 0x0000387000047802 */ /* 0x000fc60000000f00 */
[----:B------:R2:W-:Y:S04]  /*3850*/  STS [UR6+0x1c0], R0 ;  /* 0x0001c000ff007988 */ /* 0x0005e80008000806 */
[----:B-12--5:R-:W-:Y:S05]  /*3860*/  CALL.REL.NOINC `($__internal_1_$__cuda_sm10x_tcgen05_guardrail_trap_phase_invalid_during_alloc) ;  /* 0x00000050009c7944 */ /* 0x026fea0003c00000 */
.L_x_67:
[----:B------:R-:W-:Y:S05]  /*3870*/  WARPSYNC.ALL ;  /* 0x0000000000007948 */ /* 0x000fea0003800000 */
[----:B------:R-:W3:Y:S01]  /*3880*/  S2UR UR4, SR_CgaCtaId ;  /* 0x00000000000479c3 */ /* 0x000ee20000008800 */
[----:B------:R-:W-:Y:S01]  /*3890*/  UMOV UR26, 0x400 ;  /* 0x00000400001a7882 */ /* 0x000fe20000000000 */
[----:B------:R-:W-:-:S06]  /*38a0*/  NOP ;  /* 0x0000000000007918 */ /* 0x000fcc0000000000 */
[----:B------:R-:W-:Y:S06]  /*38b0*/  BAR.ARV 0x6, 0xa0 ;  /* 0x0182800000007b1d */ /* 0x000fec0000002000 */
[----:B------:R-:W4:Y:S01]  /*38c0*/  LDCU UR5, c[0x0][0x38c] ;  /* 0x00007180ff0577ac */ /* 0x000f220008000800 */
[----:B------:R-:W-:Y:S01]  /*38d0*/  LOP3.LUT R2, R2, 0xffff, RZ, 0xc0, !PT ;  /* 0x0000ffff02027812 */ /* 0x000fe200078ec0ff */
[----:B------:R-:W-:Y:S01]  /*38e0*/  IMAD.MOV.U32 R11, RZ, RZ, 0x1 ;  /* 0x00000001ff0b7424 */ /* 0x000fe200078e00ff */
[----:B------:R-:W-:Y:S01]  /*38f0*/  CS2R R8, SRZ ;  /* 0x0000000000087805 */ /* 0x000fe2000001ff00 */
[----:B------:R-:W1:Y:S01]  /*3900*/  LDCU UR7, c[0x0][0x38c] ;  /* 0x00007180ff0777ac */ /* 0x000e620008000800 */
[----:B------:R-:W-:Y:S01]  /*3910*/  R2UR UR27, R2 ;  /* 0x00000000021b72ca */ /* 0x000fe200000e0000 */
[----:B------:R-:W-:Y:S01]  /*3920*/  IMAD.MOV.U32 R10, RZ, RZ, RZ ;  /* 0x000000ffff0a7224 */ /* 0x000fe200078e00ff */
[----:B------:R-:W-:Y:S01]  /*3930*/  UMOV UR30, URZ ;  /* 0x000000ff001e7c82 */ /* 0x000fe20008000000 */
[----:B------:R-:W-:Y:S01]  /*3940*/  UMOV UR24, URZ ;  /* 0x000000ff00187c82 */ /* 0x000fe20008000000 */
[----:B---3--:R-:W-:Y:S01]  /*3950*/  ULEA UR26, UR4, UR26, 0x18 ;  /* 0x0000001a041a7291 */ /* 0x008fe2000f8ec0ff */
[----:B------:R-:W-:Y:S01]  /*3960*/  UMOV UR38, 0x0 ;  /* 0x0000000000267882 */ /* 0x000fe20000000000 */
[----:B------:R-:W-:-:S02]  /*3970*/  UMOV UR39, 0x4100010 ;  /* 0x0410001000277882 */ /* 0x000fc40000000000 */
[----:B------:R-:W-:Y:S02]  /*3980*/  UIADD3 UR4, UPT, UPT, UR26, 0x3400, URZ ;  /* 0x000034001a047890 */ /* 0x000fe4000fffe0ff */
[----:B------:R-:W-:Y:S02]  /*3990*/  UIADD3 UR6, UPT, UPT, UR26, 0x1d400, URZ ;  /* 0x0001d4001a067890 */ /* 0x000fe4000fffe0ff */
[----:B----4-:R-:W-:Y:S01]  /*39a0*/  UIADD3 UR5, UPT, UPT, UR5, 0x3f, URZ ;  /* 0x0000003f05057890 */ /* 0x010fe2000fffe0ff */
[----:B--2---:R-:W2:Y:S01]  /*39b0*/  LDS R0, [UR26+0x1c0] ;  /* 0x0001c01aff007984 */ /* 0x004ea20008000800 */
[----:B-1----:R-:W-:Y:S01]  /*39c0*/  UMOV UR36, 0x0 ;  /* 0x0000000000247882 */ /* 0x002fe20000000000 */
[----:B------:R-:W-:Y:S01]  /*39d0*/  UMOV UR37, 0x4100010 ;  /* 0x0410001000257882 */ /* 0x000fe20000000000 */
[----:B------:R-:W-:Y:S02]  /*39e0*/  USHF.R.S32.HI UR40, URZ, 0x1f, UR5 ;  /* 0x0000001fff287899 */ /* 0x000fe40008011405 */
[----:B------:R-:W-:-:S02]  /*39f0*/  UISETP.GE.AND UP4, UPT, UR7, 0x1, UPT ;  /* 0x000000010700788c */ /* 0x000fc4000bf86270 */
[----:B------:R-:W-:Y:S02]  /*3a00*/  ULEA.HI UR40, UR40, UR5, URZ, 0x6 ;  /* 0x0000000528287291 */ /* 0x000fe4000f8f30ff */
[----:B------:R-:W-:Y:S02]  /*3a10*/  USHF.R.U32.HI UR5, URZ, 0x4, UR4 ;  /* 0x00000004ff057899 */ /* 0x000fe40008011604 */
[----:B------:R-:W-:Y:S02]  /*3a20*/  USHF.R.S32.HI UR40, URZ, 0x6, UR40 ;  /* 0x00000006ff287899 */ /* 0x000fe40008011428 */
[----:B------:R-:W-:Y:S02]  /*3a30*/  USHF.R.U32.HI UR4, URZ, 0x4, UR6 ;  /* 0x00000004ff047899 */ /* 0x000fe40008011606 */
[----:B------:R-:W-:Y:S02]  /*3a40*/  UISETP.LT.AND UP0, UPT, UR40, 0x1, UPT ;  /* 0x000000012800788c */ /* 0x000fe4000bf01270 */
[----:B------:R-:W-:-:S02]  /*3a50*/  ULOP3.LUT UR5, UR5, 0x3fff, URZ, 0xc0, !UPT ;  /* 0x00003fff05057892 */ /* 0x000fc4000f8ec0ff */
[----:B------:R-:W-:Y:S02]  /*3a60*/  ULOP3.LUT UR4, UR4, 0x3fff, URZ, 0xc0, !UPT ;  /* 0x00003fff04047892 */ /* 0x000fe4000f8ec0ff */
[----:B------:R-:W-:Y:S02]  /*3a70*/  USEL UR41, UR40, 0x1, !UP0 ;  /* 0x0000000128297887 */ /* 0x000fe4000c000000 */
[----:B------:R-:W-:Y:S02]  /*3a80*/  ULOP3.LUT UR28, UR5, 0x10000, URZ, 0xfc, !UPT ;  /* 0x00010000051c7892 */ /* 0x000fe4000f8efcff */
[----:B------:R-:W-:Y:S02]  /*3a90*/  ULOP3.LUT UR29, UR4, 0x10000, URZ, 0xfc, !UPT ;  /* 0x00010000041d7892 */ /* 0x000fe4000f8efcff */
[----:B------:R-:W-:Y:S01]  /*3aa0*/  UIADD3 UR41, UPT, UPT, -UR41, URZ, URZ ;  /* 0x000000ff29297290 */ /* 0x000fe2000fffe1ff */
[----:B------:R-:W-:Y:S01]  /*3ab0*/  UMOV UR34, 0x0 ;  /* 0x0000000000227882 */ /* 0x000fe20000000000 */
[----:B------:R-:W-:Y:S01]  /*3ac0*/  UMOV UR35, 0x4100010 ;  /* 0x0410001000237882 */ /* 0x000fe20000000000 */
[----:B------:R-:W-:Y:S01]  /*3ad0*/  UMOV UR32, 0x0 ;  /* 0x0000000000207882 */ /* 0x000fe20000000000 */
[----:B------:R-:W-:Y:S01]  /*3ae0*/  UMOV UR33, 0x4100010 ;  /* 0x0410001000217882 */ /* 0x000fe20000000000 */
[----:B--2---:R-:W-:-:S15]  /*3af0*/  R2UR UR42, R0 ;  /* 0x00000000002a72ca */ /* 0x004fde00000e0000 */
.L_x_76:
[----:B------:R-:W-:Y:S02]  /*3b00*/  LEA R0, R10, UR26, 0x3 ;  /* 0x0000001a0a007c11 */ /* 0x000fe4000f8e18ff */
[----:B------:R-:W-:Y:S02]  /*3b10*/  SHF.L.U32 R2, R9, 0x1f, RZ ;  /* 0x0000001f09027819 */ /* 0x000fe400000006ff */
[----:B------:R-:W-:Y:S01]  /*3b20*/  PLOP3.LUT P0, PT, PT, PT, UP4, 0x80, 0x8 ;  /* 0x000000000008781c */ /* 0x000fe20003f0f048 */
[----:B------:R-:W-:Y:S01]  /*3b30*/  VIADD R3, R0, 0x120 ;  /* 0x0000012000037836 */ /* 0x000fe20000000000 */
[----:B-1----:R-:W1:Y:S02]  /*3b40*/  SYNCS.PHASECHK.TRANS64.TRYWAIT P1, [R0+URZ+0x110], R2 ;  /* 0x00011002000075a7 */ /* 0x002e6400080211ff */
[----:B-1-3--:R-:W-:Y:S09]  /*3b50*/  @!P1 BRA `(.L_x_70) ;  /* 0x0000004800549947 */ /* 0x00aff20003800000 */
.L_x_165:
[----:B------:R-:W-:Y:S01]  /*3b60*/  LEA R4, R10, UR26, 0x4 ;  /* 0x0000001a0a047c11 */ /* 0x000fe2000f8e20ff */
[----:B------:R-:W-:Y:S01]  /*3b70*/  @UP4 ULEA UR4, UR24, UR26, 0x3 ;  /* 0x0000001a18044291 */ /* 0x000fe2000f8e18ff */
[----:B------:R-:W-:Y:S01]  /*3b80*/  PLOP3.LUT P2, PT, PT, PT, PT, 0x80, 0x8 ;  /* 0x000000000008781c */ /* 0x000fe20003f4f070 */
[----:B------:R-:W-:Y:S01]  /*3b90*/  ULEA UR31, UR30, UR26, 0x3 ;  /* 0x0000001a1e1f7291 */ /* 0x000fe2000f8e18ff */
[----:B------:R-:W-:Y:S02]  /*3ba0*/  PRMT R3, RZ, 0x654, R3 ;  /* 0x00000654ff037816 */ /* 0x000fe40000000003 */
[----:B------:R-:W2:Y:S01]  /*3bb0*/  LDS.128 R4, [R4+0x1a0] ;  /* 0x0001a00004047984 */ /* 0x000ea20000000c00 */
[----:B-1----:R-:W-:Y:S02]  /*3bc0*/  @P0 SHF.L.U32 R2, R8, 0x1f, RZ ;  /* 0x0000001f08020819 */ /* 0x002fe400000006ff */
[----:B------:R-:W-:Y:S01]  /*3bd0*/  SHF.L.U32 R0, R11, 0x1f, RZ ;  /* 0x0000001f0b007819 */ /* 0x000fe200000006ff */
[----:B------:R-:W-:Y:S01]  /*3be0*/  @!PT LDS RZ, [RZ] ;  /* 0x00000000fffff984 */ /* 0x000fe20000000800 */
[----:B------:R-:W-:Y:S01]  /*3bf0*/  @!PT LDS RZ, [RZ] ;  /* 0x00000000fffff984 */ /* 0x000fe20000000800 */
[----:B------:R-:W-:Y:S01]  /*3c00*/  @!PT LDS RZ, [RZ] ;  /* 0x00000000fffff984 */ /* 0x000fe20000000800 */
[----:B------:R-:W-:Y:S01]  /*3c10*/  @!PT LDS RZ, [RZ] ;  /* 0x00000000fffff984 */ /* 0x000fe20000000800 */
[----:B------:R1:W-:Y:S06]  /*3c20*/  MEMBAR.ALL.CTA ;  /* 0x0000000000007992 */ /* 0x0003ec0000008000 */
[----:B-1----:R-:W1:Y:S02]  /*3c30*/  FENCE.VIEW.ASYNC.S ;  /* 0x00000000000073c6 */ /* 0x002e640000000000 */
[----:B-1----:R1:W-:Y:S01]  /*3c40*/  SYNCS.ARRIVE.TRANS64.RED.A1T0 RZ, [R3+URZ], RZ ;  /* 0x000000ff03ff79a7 */ /* 0x0023e200081004ff */
[----:B------:R1:W3:Y:S01]  /*3c50*/  @P0 SYNCS.PHASECHK.TRANS64.TRYWAIT P2, [UR4], R2 ;  /* 0x00000002ff0005a7 */ /* 0x0002e20008041104 */
[----:B------:R-:W-:Y:S01]  /*3c60*/  ULEA.HI UR4, UR30, UR30, URZ, 0x1 ;  /* 0x0000001e1e047291 */ /* 0x000fe2000f8f08ff */
[----:B--2---:R-:W-:-:S03]  /*3c70*/  LOP3.LUT P1, RZ, R6, 0x1, RZ, 0xc0, !PT ;  /* 0x0000000106ff7812 */ /* 0x004fc6000782c0ff */
[----:B------:R-:W-:Y:S02]  /*3c80*/  USHF.L.U32 UR11, UR4, 0x5, URZ ;  /* 0x00000005040b7899 */ /* 0x000fe400080006ff */
[----:B------:R-:W-:Y:S02]  /*3c90*/  ULOP3.LUT UR4, UR4, 0xffe, URZ, 0xc0, !UPT ;  /* 0x00000ffe04047892 */ /* 0x000fe4000f8ec0ff */
[----:B------:R-:W-:Y:S02]  /*3ca0*/  ULOP3.LUT UR11, UR11, 0xffffffc0, URZ, 0xc0, !UPT ;  /* 0xffffffc00b0b7892 */ /* 0x000fe4000f8ec0ff */
[----:B------:R-:W-:Y:S02]  /*3cb0*/  UIADD3 UR4, UPT, UPT, -UR4, UR30, URZ ;  /* 0x0000001e04047290 */ /* 0x000fe4000fffe1ff */
[----:B------:R-:W-:Y:S01]  /*3cc0*/  UIADD3 UR11, UPT, UPT, UR42, UR11, URZ ;  /* 0x0000000b2a0b7290 */ /* 0x000fe2000fffe0ff */
[----:B------:R-:W2:Y:S03]  /*3cd0*/  SYNCS.PHASECHK.TRANS64.TRYWAIT P0, [UR31+0x150], R0 ;  /* 0x00015000ff0075a7 */ /* 0x000ea6000800111f */
[----:B------:R-:W-:Y:S01]  /*3ce0*/  ULEA UR11, UR4, UR11, 0x14 ;  /* 0x0000000b040b7291 */ /* 0x000fe2000f8ea0ff */
[----:B-123--:R-:W-:Y:S11]  /*3cf0*/  @!P0 BRA `(.L_x_71) ;  /* 0x0000004800008947 */ /* 0x00eff60003800000 */
.L_x_167:
[----:B------:R-:W-:Y:S01]  /*3d00*/  IADD3 R10, PT, PT, R10, 0x1, RZ ;  /* 0x000000010a0a7810 */ /* 0x000fe20007ffe0ff */
[----:B------:R-:W-:Y:S06]  /*3d10*/  BRA.U !UP4, `(.L_x_72) ;  /* 0x000000010cc07547 */ /* 0x000fec000b800000 */
[----:B------:R-:W-:Y:S01]  /*3d20*/  UPLOP3.LUT UP2, UPT, UPT, UPT, UPT, 0x40, 0x4 ;  /* 0x000000000004789c */ /* 0x000fe20003f4e870 */
[----:B------:R-:W-:Y:S01]  /*3d30*/  UMOV UR23, UR41 ;  /* 0x0000002900177c82 */ /* 0x000fe20008000000 */
[----:B------:R-:W-:Y:S01]  /*3d40*/  UMOV UR22, UR40 ;  /* 0x0000002800167c82 */ /* 0x000fe20008000000 */
[----:B------:R-:W-:-:S08]  /*3d50*/  UMOV UR10, UR24 ;  /* 0x00000018000a7c82 */ /* 0x000fd00008000000 */
.L_x_75:
[----:B------:R-:W-:Y:S02]  /*3d60*/  UIADD3 UR23, UPT, UPT, UR23, 0x1, URZ ;  /* 0x0000000117177890 */ /* 0x000fe4000fffe0ff */
[----:B--2---:R-:W-:Y:S02]  /*3d70*/  ULEA UR5, UR10, UR26, 0x3 ;  /* 0x0000001a0a057291 */ /* 0x004fe4000f8e18ff */
[----:B------:R-:W-:Y:S01]  /*3d80*/  UISETP.NE.AND UP3, UPT, UR23, URZ, UPT ;  /* 0x000000ff1700728c */ /* 0x000fe2000bf65270 */
[----:B---3--:R-:W-:Y:S10]  /*3d90*/  @P2 BRA `(.L_x_73) ;  /* 0x00000000000c2947 */ /* 0x008ff40003800000 */
[----:B-1----:R-:W-:Y:S04]  /*3da0*/  SHF.L.U32 R2, R8, 0x1f, RZ ;  /* 0x0000001f08027819 */ /* 0x002fe800000006ff */
[----:B------:R-:W1:Y:S02]  /*3db0*/  SYNCS.PHASECHK.TRANS64.TRYWAIT P0, [UR5], R2 ;  /* 0x00000002ff0075a7 */ /* 0x000e640008001105 */
[----:B-1----:R-:W-:Y:S05]  /*3dc0*/  @!P0 BRA `(.L_x_74) ;  /* 0x0000004400e48947 */ /* 0x002fea0003800000 */
.L_x_73:
[----:B------:R-:W-:Y:S01]  /*3dd0*/  UISETP.NE.AND UP0, UPT, UR22, 0x1, UPT ;  /* 0x000000011600788c */ /* 0x000fe2000bf05270 */
[----:B------:R-:W-:Y:S01]  /*3de0*/  PLOP3.LUT P2, PT, PT, PT, PT, 0x80, 0x8 ;  /* 0x000000000008781c */ /* 0x000fe20003f4f070 */
[----:B------:R-:W-:Y:S02]  /*3df0*/  UIADD3 UR4, UPT, UPT, UR10, 0x1, URZ ;  /* 0x000000010a047890 */ /* 0x000fe4000fffe0ff */
[----:B------:R-:W-:Y:S02]  /*3e00*/  UIADD3 UR25, UPT, UPT, UR5, 0x68, URZ ;  /* 0x0000006805197890 */ /* 0x000fe4000fffe0ff */
[----:B------:R-:W-:Y:S01]  /*3e10*/  UISETP.NE.AND UP1, UPT, UR4, 0xd, UPT ;  /* 0x0000000d0400788c */ /* 0x000fe2000bf25270 */
[----:B------:R-:W-:Y:S01]  /*3e20*/  PLOP3.LUT P0, PT, PT, PT, UP0, 0x80, 0x8 ;  /* 0x000000000008781c */ /* 0x000fe20003f0f008 */
[----:B------:R-:W-:Y:S02]  /*3e30*/  UIADD3 UR22, UPT, UPT, UR22, -0x1, URZ ;  /* 0xffffffff16167890 */ /* 0x000fe4000fffe0ff */
[----:B------:R-:W-:Y:S02]  /*3e40*/  USEL UR6, URZ, 0x1, UP1 ;  /* 0x00000001ff067887 */ /* 0x000fe40008800000 */
[----:B------:R-:W-:Y:S01]  /*3e50*/  USEL UR24, UR4, URZ, UP1 ;  /* 0x000000ff04187287 */ /* 0x000fe20008800000 */
[----:B------:R-:W-:Y:S01]  /*3e60*/  UMOV UR7, 0x40004040 ;  /* 0x4000404000077882 */ /* 0x000fe20000000000 */
[----:B------:R-:W-:Y:S02]  /*3e70*/  UMOV UR5, 0x40004040 ;  /* 0x4000404000057882 */ /* 0x000fe40000000000 */
[----:B------:R-:W-:Y:S01]  /*3e80*/  @UP0 ULEA UR4, UR24, UR26, 0x3 ;  /* 0x0000001a18040291 */ /* 0x000fe2000f8e18ff */
[----:B------:R-:W-:Y:S01]  /*3e90*/  LOP3.LUT R8, R8, UR6, RZ, 0x3c, !PT ;  /* 0x0000000608087c12 */ /* 0x000fe2000f8e3cff */
[----:B------:R-:W-:Y:S01]  /*3ea0*/  ULEA UR6, UR10, UR29, 0x9 ;  /* 0x0000001d0a067291 */ /* 0x000fe2000f8e48ff */
[----:B------:R-:W-:Y:S02]  /*3eb0*/  UMOV UR21, 0x40004040 ;  /* 0x4000404000157882 */ /* 0x000fe40000000000 */
[----:B-1----:R-:W-:Y:S01]  /*3ec0*/  @P0 SHF.L.U32 R0, R8, 0x1f, RZ ;  /* 0x0000001f08000819 */ /* 0x002fe200000006ff */
[----:B------:R-:W-:Y:S02]  /*3ed0*/  UIADD3 UR20, UPT, UPT, UR6, 0x2, URZ ;  /* 0x0000000206147890 */ /* 0x000fe4000fffe0ff */
[----:B------:R-:W-:Y:S01]  /*3ee0*/  UIADD3 UR16, UPT, UPT, UR6, 0x4, URZ ;  /* 0x0000000406107890 */ /* 0x000fe2000fffe0ff */
[----:B------:R2:W3:Y:S01]  /*3ef0*/  @P0 SYNCS.PHASECHK.TRANS64.TRYWAIT P2, [UR4], R0 ;  /* 0x00000000ff0005a7 */ /* 0x0004e20008041104 */
[----:B------:R-:W-:Y:S02]  /*3f00*/  ULEA UR4, UR10, UR28, 0x9 ;  /* 0x0000001c0a047291 */ /* 0x000fe4000f8e48ff */
[----:B------:R-:W-:Y:S02]  /*3f10*/  UIADD3 UR12, UPT, UPT, UR6, 0x6, URZ ;  /* 0x00000006060c7890 */ /* 0x000fe4000fffe0ff */
[----:B------:R-:W-:Y:S02]  /*3f20*/  UIADD3 UR18, UPT, UPT, UR4, 0x2, URZ ;  /* 0x0000000204127890 */ /* 0x000fe4000fffe0ff */
[----:B------:R-:W-:Y:S02]  /*3f30*/  UIADD3 UR14, UPT, UPT, UR4, 0x4, URZ ;  /* 0x00000004040e7890 */ /* 0x000fe4000fffe0ff */
[----:B------:R-:W-:Y:S01]  /*3f40*/  UIADD3 UR8, UPT, UPT, UR4, 0x6, URZ ;  /* 0x0000000604087890 */ /* 0x000fe2000fffe0ff */
[----:B------:R2:W-:Y:S01]  /*3f50*/  UTCHMMA gdesc[UR4], gdesc[UR6], tmem[UR11], tmem[UR38], idesc[UR39], UP2 ;  /* 0x00ff2606040075ea */ /* 0x0005e2000900000b */
[----:B------:R-:W-:Y:S01]  /*3f60*/  UPLOP3.LUT UP2, UPT, UPT, UPT, UPT, 0x80, 0x8 ;  /* 0x000000000008789c */ /* 0x000fe20003f4f070 */
[----:B------:R-:W-:Y:S01]  /*3f70*/  UMOV UR19, 0x40004040 ;  /* 0x4000404000137882 */ /* 0x000fe20000000000 */
[----:B------:R-:W-:Y:S01]  /*3f80*/  UMOV UR17, 0x40004040 ;  /* 0x4000404000117882 */ /* 0x000fe20000000000 */
[----:B------:R2:W-:Y:S01]  /*3f90*/  UTCHMMA gdesc[UR18], gdesc[UR20], tmem[UR11], tmem[UR36], idesc[UR37], UPT ;  /* 0x00ff2414120075ea */ /* 0x0005e2000b80000b */
[----:B------:R-:W-:Y:S01]  /*3fa0*/  UMOV UR15, 0x40004040 ;  /* 0x40004040000f7882 */ /* 0x000fe20000000000 */
[----:B------:R-:W-:Y:S01]  /*3fb0*/  UMOV UR13, 0x40004040 ;  /* 0x40004040000d7882 */ /* 0x000fe20000000000 */
[----:B------:R-:W-:Y:S01]  /*3fc0*/  UMOV UR9, 0x40004040 ;  /* 0x4000404000097882 */ /* 0x000fe20000000000 */
[----:B------:R2:W-:Y:S01]  /*3fd0*/  UTCHMMA gdesc[UR14], gdesc[UR16], tmem[UR11], tmem[UR34], idesc[UR35], UPT ;  /* 0x00ff22100e0075ea */ /* 0x0005e2000b80000b */
[----:B------:R2:W-:Y:S01]  /*3fe0*/  UTCHMMA gdesc[UR8], gdesc[UR12], tmem[UR11], tmem[UR32], idesc[UR33], UPT ;  /* 0x00ff200c080075ea */ /* 0x0005e2000b80000b */
[----:B------:R2:W-:Y:S01]  /*3ff0*/  UTCBAR.MULTICAST [UR25], URZ, UR27 ;  /* 0x000000ff190073e9 */ /* 0x0005e2000800081b */
[----:B------:R-:W-:Y:S01]  /*4000*/  UMOV UR10, UR24 ;  /* 0x00000018000a7c82 */ /* 0x000fe20008000000 */
[----:B------:R-:W-:Y:S05]  /*4010*/  BRA.U UP3, `(.L_x_75) ;  /* 0xfffffffd03507547 */ /* 0x000fea000b83ffff */
.L_x_72:
[----:B--2---:R-:W-:Y:S01]  /*4020*/  UIADD3 UR4, UPT, UPT, UR30, 0x1, URZ ;  /* 0x000000011e047890 */ /* 0x004fe2000fffe0ff */
[C---:B------:R-:W-:Y:S01]  /*4030*/  ISETP.NE.AND P0, PT, R10.reuse, 0x2, PT ;  /* 0x000000020a00780c */ /* 0x040fe20003f05270 */
[----:B------:R-:W-:Y:S02]  /*4040*/  UIADD3 UR5, UPT, UPT, UR31, 0x130, URZ ;  /* 0x000001301f057890 */ /* 0x000fe4000fffe0ff */
[----:B------:R-:W-:Y:S01]  /*4050*/  UISETP.NE.AND UP0, UPT, UR4, 0x4, UPT ;  /* 0x000000040400788c */ /* 0x000fe2000bf05270 */
[----:B-1----:R-:W-:Y:S02]  /*4060*/  SEL R0, RZ, 0x1, P0 ;  /* 0x00000001ff007807 */ /* 0x002fe40000000000 */
[----:B------:R-:W-:Y:S01]  /*4070*/  SEL R10, R10, RZ, P0 ;  /* 0x000000ff0a0a7207 */ /* 0x000fe20000000000 */
[----:B------:R-:W-:Y:S01]  /*4080*/  USEL UR6, URZ, 0x1, UP0 ;  /* 0x00000001ff067887 */ /* 0x000fe20008000000 */
[----:B------:R-:W-:Y:S01]  /*4090*/  LOP3.LUT R9, R9, R0, RZ, 0x3c, !PT ;  /* 0x0000000009097212 */ /* 0x000fe200078e3cff */
[----:B------:R-:W-:Y:S01]  /*40a0*/  USEL UR30, UR4, URZ, UP0 ;  /* 0x000000ff041e7287 */ /* 0x000fe20008000000 */
[----:B------:R1:W-:Y:S03]  /*40b0*/  UTCBAR [UR5], URZ ;  /* 0x000000ff050073e9 */ /* 0x0003e600080000ff */
[----:B------:R-:W-:Y:S01]  /*40c0*/  LOP3.LUT R11, R11, UR6, RZ, 0x3c, !PT ;  /* 0x000000060b0b7c12 */ /* 0x000fe2000f8e3cff */
[----:B------:R-:W-:Y:S07]  /*40d0*/  @P1 BRA `(.L_x_76) ;  /* 0xfffffff800881947 */ /* 0x000fee000383ffff */
[----:B------:R-:W2:Y:S01]  /*40e0*/  S2UR UR8, SR_CgaCtaId ;  /* 0x00000000000879c3 */ /* 0x000ea20000008800 */
[----:B------:R-:W-:Y:S01]  /*40f0*/  ELECT P0, URZ, PT ;  /* 0x0000000000ff782f */ /* 0x000fe20003800000 */
[----:B------:R-:W-:Y:S01]  /*4100*/  IMAD.MOV.U32 R0, RZ, RZ, 0x1 ;  /* 0x00000001ff007424 */ /* 0x000fe200078e00ff */
[----:B------:R-:W-:Y:S01]  /*4110*/  UIADD3 UR26, UPT, UPT, UR26, 0x150, URZ ;  /* 0x000001501a1a7890 */ /* 0x000fe2000fffe0ff */
[----:B------:R-:W-:Y:S01]  /*4120*/  SHF.L.U32 R2, R11, 0x1f, RZ ;  /* 0x0000001f0b027819 */ /* 0x000fe200000006ff */
[----:B------:R-:W-:-:S03]  /*4130*/  UMOV UR4, 0x40 ;  /* 0x0000004000047882 */ /* 0x000fc60000000000 */
[----:B------:R-:W-:Y:S01]  /*4140*/  UVIRTCOUNT.DEALLOC.SMPOOL 0x80 ;  /* 0x000000800000784c */ /* 0x000fe20000000000 */
[----:B--2---:R-:W-:Y:S02]  /*4150*/  ULEA UR8, UR8, UR4, 0x18 ;  /* 0x0000000408087291 */ /* 0x004fe4000f8ec0ff */
[----:B------:R-:W-:-:S07]  /*4160*/  ULEA UR4, UR30, UR26, 0x3 ;  /* 0x0000001a1e047291 */ /* 0x000fce000f8e18ff */
[----:B------:R2:W-:Y:S02]  /*4170*/  @P0 STS.U8 [UR8+0x1c], R0 ;  /* 0x00001c00ff000988 */ /* 0x0005e40008000008 */
[----:B------:R-:W4:Y:S02]  /*4180*/  SYNCS.PHASECHK.TRANS64.TRYWAIT P0, [UR4], R2 ;  /* 0x00000002ff0075a7 */ /* 0x000f240008001104 */
[----:B--2-4-:R-:W-:Y:S05]  /*4190*/  @!P0 BRA `(.L_x_77) ;  /* 0x0000004400088947 */ /* 0x014fea0003800000 */
.L_x_170:
[----:B------:R-:W-:-:S04]  /*41a0*/  UIADD3 UR4, UPT, UPT, UR30, 0x1, URZ ;  /* 0x000000011e047890 */ /* 0x000fc8000fffe0ff */
[----:B------:R-:W-:-:S04]  /*41b0*/  UISETP.NE.AND UP0, UPT, UR4, 0x4, UPT ;  /* 0x000000040400788c */ /* 0x000fc8000bf05270 */
[----:B------:R-:W-:Y:S02]  /*41c0*/  USEL UR6, URZ, 0x1, UP0 ;  /* 0x00000001ff067887 */ /* 0x000fe40008000000 */
[----:B------:R-:W-:-:S04]  /*41d0*/  USEL UR4, UR4, URZ, UP0 ;  /* 0x000000ff04047287 */ /* 0x000fc80008000000 */
[----:B-1----:R-:W-:Y:S01]  /*41e0*/  ULEA UR5, UR4, UR26, 0x3 ;  /* 0x0000001a04057291 */ /* 0x002fe2000f8e18ff */
[----:B--2---:R-:W-:-:S04]  /*41f0*/  LOP3.LUT R2, R11, UR6, RZ, 0x3c, !PT ;  /* 0x000000060b027c12 */ /* 0x004fc8000f8e3cff */
[----:B------:R-:W-:-:S04]  /*4200*/  SHF.L.U32 R3, R2, 0x1f, RZ ;  /* 0x0000001f02037819 */ /* 0x000fc800000006ff */
[----:B------:R-:W1:Y:S02]  /*4210*/  SYNCS.PHASECHK.TRANS64.TRYWAIT P0, [UR5], R3 ;  /* 0x00000003ff0075a7 */ /* 0x000e640008001105 */
[----:B-1----:R-:W-:Y:S05]  /*4220*/  @!P0 BRA `(.L_x_78) ;  /* 0x0000004000fc8947 */ /* 0x002fea0003800000 */
.L_x_172:
        /* <DEDUP_REMOVED lines=9> */
.L_x_174:
[----:B------:R-:W-:-:S04]  /*42c0*/  UIADD3 UR4, UPT, UPT, UR4, 0x1, URZ ;  /* 0x0000000104047890 */ /* 0x000fc8000fffe0ff */
[----:B------:R-:W-:-:S04]  /*42d0*/  UISETP.NE.AND UP0, UPT, UR4, 0x4, UPT ;  /* 0x000000040400788c */ /* 0x000fc8000bf05270 */
[----:B------:R-:W-:Y:S02]  /*42e0*/  USEL UR5, URZ, 0x1, UP0 ;  /* 0x00000001ff057887 */ /* 0x000fe40008000000 */
[----:B------:R-:W-:-:S04]  /*42f0*/  USEL UR4, UR4, URZ, UP0 ;  /* 0x000000ff04047287 */ /* 0x000fc80008000000 */
[----:B------:R-:W-:Y:S01]  /*4300*/  ULEA UR4, UR4, UR26, 0x3 ;  /* 0x0000001a04047291 */ /* 0x000fe2000f8e18ff */
[----:B------:R-:W-:-:S04]  /*4310*/  LOP3.LUT R2, R2, UR5, RZ, 0x3c, !PT ;  /* 0x0000000502027c12 */ /* 0x000fc8000f8e3cff */
[----:B------:R-:W-:-:S04]  /*4320*/  SHF.L.U32 R2, R2, 0x1f, RZ ;  /* 0x0000001f02027819 */ /* 0x000fc800000006ff */
[----:B------:R-:W2:Y:S02]  /*4330*/  SYNCS.PHASECHK.TRANS64.TRYWAIT P0, [UR4], R2 ;  /* 0x00000002ff0075a7 */ /* 0x000ea40008001104 */
[----:B--2---:R-:W-:Y:S05]  /*4340*/  @!P0 BRA `(.L_x_80) ;  /* 0x0000004000e48947 */ /* 0x004fea0003800000 */
.L_x_176:
[----:B------:R-:W-:Y:S01]  /*4350*/  NOP ;  /* 0x0000000000007918 */ /* 0x000fe20000000000 */
[----:B-1----:R-:W1:Y:S01]  /*4360*/  LDS R0, [UR8+0x14] ;  /* 0x00001408ff007984 */ /* 0x002e620008000800 */
[----:B------:R-:W-:Y:S01]  /*4370*/  ULOP3.LUT UR4, UR42, 0xffff, URZ, 0xc0, !UPT ;  /* 0x0000ffff2a047892 */ /* 0x000fe2000f8ec0ff */
[----:B------:R-:W-:Y:S01]  /*4380*/  UMOV UR5, 0xffff ;  /* 0x0000ffff00057882 */ /* 0x000fe20000000000 */
[----:B------:R-:W-:Y:S02]  /*4390*/  UMOV UR6, 0x1 ;  /* 0x0000000100067882 */ /* 0x000fe40000000000 */
[----:B------:R-:W-:-:S04]  /*43a0*/  USHF.R.U32.HI UR4, URZ, 0x5, UR4 ;  /* 0x00000005ff047899 */ /* 0x000fc80008011604 */
[----:B------:R-:W-:Y:S02]  /*43b0*/  USHF.L.U32 UR5, UR5, UR4, URZ ;  /* 0x0000000405057299 */ /* 0x000fe400080006ff */
[----:B------:R-:W-:-:S04]  /*43c0*/  USHF.L.U32 UR4, UR6, UR4, URZ ;  /* 0x0000000406047299 */ /* 0x000fc800080006ff */
[----:B-1----:R-:W-:-:S04]  /*43d0*/  LOP3.LUT R0, R0, UR5, RZ, 0xc0, !PT ;  /* 0x0000000500007c12 */ /* 0x002fc8000f8ec0ff */
[----:B------:R-:W-:-:S13]  /*43e0*/  ISETP.NE.AND P0, PT, R0, UR5, PT ;  /* 0x0000000500007c0c */ /* 0x000fda000bf05270 */
[----:B------:R-:W-:Y:S05]  /*43f0*/  @P0 BRA `(.L_x_81) ;  /* 0x0000000000580947 */ /* 0x000fea0003800000 */
[----:B------:R-:W1:Y:S02]  /*4400*/  LDS R0, [UR8+0x18] ;  /* 0x00001808ff007984 */ /* 0x000e640008000800 */
[----:B-1----:R-:W-:-:S04]  /*4410*/  LOP3.LUT R0, R0, UR4, RZ, 0xc0, !PT ;  /* 0x0000000400007c12 */ /* 0x002fc8000f8ec0ff */
[----:B------:R-:W-:-:S13]  /*4420*/  ISETP.NE.AND P0, PT, R0, UR4, PT ;  /* 0x0000000400007c0c */ /* 0x000fda000bf05270 */
[----:B------:R-:W-:Y:S05]  /*4430*/  @P0 BRA `(.L_x_82) ;  /* 0x00000000003c0947 */ /* 0x000fea0003800000 */
[----:B------:R-:W1:Y:S01]  /*4440*/  S2R R2, SR_LANEID ;  /* 0x0000000000027919 */ /* 0x000e620000000000 */
[----:B------:R-:W-:-:S06]  /*4450*/  ULOP3.LUT UR5, URZ, UR5, URZ, 0x33, !UPT ;  /* 0x00000005ff057292 */ /* 0x000fcc000f8e33ff */
[----:B------:R-:W-:-:S04]  /*4460*/  IMAD.U32 R0, RZ, RZ, UR5 ;  /* 0x00000005ff007e24 */ /* 0x000fc8000f8e00ff */
[----:B------:R2:W4:Y:S02]  /*4470*/  REDUX UR7, R0 ;  /* 0x00000000000773c4 */ /* 0x0005240000000000 */
[----:B------:R1:W-:Y:S01]  /*4480*/  UTCATOMSWS.AND URZ, UR5 ;  /* 0x0000000500ff79e3 */ /* 0x0003e20008000000 */
[----:B--2---:R-:W-:Y:S01]  /*4490*/  LOP3.LUT R0, RZ, UR4, RZ, 0x33, !PT ;  /* 0x00000004ff007c12 */ /* 0x004fe2000f8e33ff */
[----:B------:R-:W-:Y:S02]  /*44a0*/  VOTEU.ANY UR4, UPT, PT ;  /* 0x0000000000047886 */ /* 0x000fe400038e0100 */
[----:B------:R-:W-:Y:S02]  /*44b0*/  UFLO.U32 UR4, UR4 ;  /* 0x00000004000472bd */ /* 0x000fe400080e0000 */
[----:B------:R-:W2:Y:S04]  /*44c0*/  REDUX UR6, R0 ;  /* 0x00000000000673c4 */ /* 0x000ea80000000000 */
[----:B-1----:R-:W-:-:S02]  /*44d0*/  ISETP.EQ.U32.AND P0, PT, R2, UR4, PT ;  /* 0x0000000402007c0c */ /* 0x002fc4000bf02070 */
[----:B----4-:R-:W-:-:S11]  /*44e0*/  MOV R2, UR7 ;  /* 0x0000000700027c02 */ /* 0x010fd60008000f00 */
[----:B------:R1:W-:Y:S01]  /*44f0*/  @P0 ATOMS.AND RZ, [UR8+0x14], R2 ;  /* 0x00001402ffff098c */ /* 0x0003e2000a800008 */
[----:B--2---:R-:W-:-:S05]  /*4500*/  IMAD.U32 R0, RZ, RZ, UR6 ;  /* 0x00000006ff007e24 */ /* 0x004fca000f8e00ff */
[----:B------:R1:W-:Y:S01]  /*4510*/  @P0 ATOMS.AND RZ, [UR8+0x18], R0 ;  /* 0x00001800ffff098c */ /* 0x0003e2000a800008 */
[----:B------:R-:W-:Y:S05]  /*4520*/  BRA `(.L_x_83) ;  /* 0x0000000000147947 */ /* 0x000fea0003800000 */
.L_x_82:
[----:B------:R-:W-:Y:S02]  /*4530*/  MOV R2, 0x4550 ;  /* 0x0000455000027802 */ /* 0x000fe40000000f00 */
[----:B---3-5:R-:W-:Y:S05]  /*4540*/  CALL.REL.NOINC `($__internal_0_$__cuda_sm10x_tcgen05_guardrail_trap_col_being_dealloced_not_returned_by_alloc) ;  /* 0x0000004400587944 */ /* 0x028fea0003c00000 */
[----:B------:R-:W-:Y:S05]  /*4550*/  BRA `(.L_x_83) ;  /* 0x0000000000087947 */ /* 0x000fea0003800000 */
.L_x_81:
[----:B------:R-:W-:Y:S02]  /*4560*/  MOV R2, 0x4580 ;  /* 0x0000458000027802 */ /* 0x000fe40000000f00 */
[----:B---3-5:R-:W-:Y:S05]  /*4570*/  CALL.REL.NOINC `($__internal_2_$__cuda_sm10x_tcgen05_guardrail_trap_unallocated_columns_being_dealloced) ;  /* 0x0000004400647944 */ /* 0x028fea0003c00000 */
.L_x_83:
[----:B------:R-:W-:Y:S01]  /*4580*/  NOP ;  /* 0x0000000000007918 */ /* 0x000fe20000000000 */
[----:B------:R-:W-:Y:S05]  /*4590*/  EXIT ;  /* 0x000000000000794d */ /* 0x000fea0003800000 */
.L_x_65:
[----:B------:R-:W-:-:S09]  /*45a0*/  UISETP.NE.OR UP0, UPT, UR18, 0x3, !UP3 ;  /* 0x000000031200788c */ /* 0x000fd2000df05670 */
[----:B------:R-:W-:Y:S05]  /*45b0*/  BRA.U UP0, `(.L_x_84) ;  /* 0x0000001100247547 */ /* 0x000fea000b800000 */
[----:B------:R-:W2:Y:S01]  /*45c0*/  LDCU.64 UR4, c[0x0][0x888] ;  /* 0x00011100ff0477ac */ /* 0x000ea20008000a00 */
[----:B------:R-:W3:Y:S01]  /*45d0*/  LDC.64 R12, c[0x0][0x348] ;  /* 0x0000d200ff0c7b82 */ /* 0x000ee20000000a00 */
[----:B------:R-:W-:Y:S02]  /*45e0*/  HFMA2 R9, -RZ, RZ, 0, 0 ;  /* 0x00000000ff097431 */ /* 0x000fe400000001ff */
[----:B------:R-:W-:Y:S01]  /*45f0*/  IMAD.MOV.U32 R11, RZ, RZ, 0x1 ;  /* 0x00000001ff0b7424 */ /* 0x000fe200078e00ff */
[----:B------:R-:W4:Y:S01]  /*4600*/  LDCU UR37, c[0x0][0x370] ;  /* 0x00006e00ff2577ac */ /* 0x000f220008000800 */
[----:B------:R-:W-:Y:S01]  /*4610*/  IMAD.MOV.U32 R10, RZ, RZ, RZ ;  /* 0x000000ffff0a7224 */ /* 0x000fe200078e00ff */
[----:B------:R-:W-:Y:S01]  /*4620*/  MOV R3, 0x1000 ;  /* 0x0000100000037802 */ /* 0x000fe20000000f00 */
[----:B------:R-:W4:Y:S01]  /*4630*/  LDCU.128 UR32, c[0x0][0xb10] ;  /* 0x00016200ff2077ac */ /* 0x000f220008000c00 */
[----:B------:R-:W1:Y:S01]  /*4640*/  LDCU UR31, c[0x0][0x374] ;  /* 0x00006e80ff1f77ac */ /* 0x000e620008000800 */
[----:B------:R-:W1:Y:S01]  /*4650*/  LDCU.64 UR28, c[0x0][0x890] ;  /* 0x00011200ff1c77ac */ /* 0x000e620008000a00 */
[----:B--2---:R-:W-:Y:S01]  /*4660*/  UISETP.NE.U32.AND UP0, UPT, UR4, URZ, UPT ;  /* 0x000000ff0400728c */ /* 0x004fe2000bf05070 */
[----:B------:R-:W2:Y:S01]  /*4670*/  LDCU UR15, c[0x0][0xb0c] ;  /* 0x00016180ff0f77ac */ /* 0x000ea20008000800 */
[----:B------:R-:W3:Y:S01]  /*4680*/  LDCU UR41, c[0x0][0xb20] ;  /* 0x00016400ff2977ac */ /* 0x000ee20008000800 */
[----:B------:R-:W3:Y:S01]  /*4690*/  LDCU UR4, c[0x0][0xb30] ;  /* 0x00016600ff0477ac */ /* 0x000ee20008000800 */
[----:B----4-:R-:W-:-:S02]  /*46a0*/  UIMAD.WIDE.U32 UR6, UR37, UR32, URZ ;  /* 0x00000020250672a5 */ /* 0x010fc4000f8e00ff */
[----:B-1----:R-:W-:Y:S02]  /*46b0*/  UIMAD.WIDE.U32 UR8, UR31, UR35, URZ ;  /* 0x000000231f0872a5 */ /* 0x002fe4000f8e00ff */
[----:B------:R-:W-:Y:S02]  /*46c0*/  UISETP.NE.U32.AND UP6, UPT, UR28, URZ, UPT ;  /* 0x000000ff1c00728c */ /* 0x000fe4000bfc5070 */
[----:B------:R-:W-:Y:S01]  /*46d0*/  UISETP.NE.AND.EX UP5, UPT, UR5, URZ, UPT, UP0 ;  /* 0x000000ff0500728c */ /* 0x000fe2000bfa5300 */
[----:B------:R-:W-:Y:S01]  /*46e0*/  UMOV UR24, 0x400 ;  /* 0x0000040000187882 */ /* 0x000fe20000000000 */
[----:B------:R-:W-:Y:S01]  /*46f0*/  UISETP.NE.AND UP0, UPT, UR42, 0x1, UPT ;  /* 0x000000012a00788c */ /* 0x000fe2000bf05270 */
[----:B------:R-:W-:Y:S01]  /*4700*/  UMOV UR6, UR7 ;  /* 0x0000000700067c82 */ /* 0x000fe20008000000 */
[----:B------:R-:W-:Y:S01]  /*4710*/  UMOV UR38, UR9 ;  /* 0x0000000900267c82 */ /* 0x000fe20008000000 */
[----:B------:R-:W-:Y:S02]  /*4720*/  USEL UR40, URZ, 0x1, UP4 ;  /* 0x00000001ff287887 */ /* 0x000fe4000a000000 */
[----:B--2---:R-:W-:Y:S01]  /*4730*/  UISETP.NE.AND UP0, UPT, UR15, 0x1, UPT ;  /* 0x000000010f00788c */ /* 0x004fe2000bf05270 */
[----:B------:R-:W-:Y:S01]  /*4740*/  UMOV UR25, URZ ;  /* 0x000000ff00197c82 */ /* 0x000fe20008000000 */
[----:B------:R-:W-:-:S02]  /*4750*/  UPLOP3.LUT UP4, UPT, UPT, UPT, UPT, 0x40, 0x4 ;  /* 0x000000000004789c */ /* 0x000fc40003f8e870 */
[----:B------:R-:W-:Y:S01]  /*4760*/  UISETP.GE.AND UP2, UPT, UR42, 0x1, UPT ;  /* 0x000000012a00788c */ /* 0x000fe2000bf46270 */
[----:B------:R-:W1:Y:S01]  /*4770*/  LDCU.64 UR16, c[0x0][0xb28] ;  /* 0x00016500ff1077ac */ /* 0x000e620008000a00 */
[----:B------:R-:W-:Y:S02]  /*4780*/  ULEA UR24, UR54, UR24, 0x18 ;  /* 0x0000001836187291 */ /* 0x000fe4000f8ec0ff */
[----:B------:R-:W-:Y:S02]  /*4790*/  UISETP.NE.AND.EX UP6, UPT, UR29, URZ, UPT, UP6 ;  /* 0x000000ff1d00728c */ /* 0x000fe4000bfc5360 */
[----:B------:R-:W-:Y:S02]  /*47a0*/  USHF.R.U32.HI UR39, URZ, UR33, UR6 ;  /* 0x00000021ff277299 */ /* 0x000fe40008011606 */
[----:B---3--:R-:W-:Y:S02]  /*47b0*/  USHF.R.U32.HI UR38, URZ, UR41, UR38 ;  /* 0x00000029ff267299 */ /* 0x008fe40008011626 */
[----:B------:R-:W-:-:S02]  /*47c0*/  UISETP.NE.AND UP0, UPT, UR34, 0x1, UPT ;  /* 0x000000012200788c */ /* 0x000fc4000bf05270 */
[----:B------:R-:W-:-:S11]  /*47d0*/  UISETP.NE.AND UP3, UPT, UR4, 0x1, UPT ;  /* 0x000000010400788c */ /* 0x000fd6000bf65270 */
.L_x_93:
[C---:B------:R-:W-:Y:S02]  /*47e0*/  LEA R8, R10.reuse, UR24, 0x3 ;  /* 0x000000180a087c11 */ /* 0x040fe4000f8e18ff */
[----:B------:R-:W-:Y:S02]  /*47f0*/  SHF.L.U32 R0, R9, 0x1f, RZ ;  /* 0x0000001f09007819 */ /* 0x000fe400000006ff */
[----:B------:R-:W-:Y:S02]  /*4800*/  LEA R4, R10, UR24, 0x4 ;  /* 0x000000180a047c11 */ /* 0x000fe4000f8e20ff */
[----:B--2---:R-:W2:Y:S02]  /*4810*/  SYNCS.PHASECHK.TRANS64.TRYWAIT P0, [R8+URZ+0x110], R0 ;  /* 0x00011000080075a7 */ /* 0x004ea400080011ff */
[----:B--2---:R-:W-:Y:S05]  /*4820*/  @!P0 BRA `(.L_x_85) ;  /* 0x0000003c00c48947 */ /* 0x004fea0003800000 */
.L_x_177:
[----:B------:R-:W3:Y:S01]  /*4830*/  LDS.128 R4, [R4+0x1a0] ;  /* 0x0001a00004047984 */ /* 0x000ee20000000c00 */
[----:B------:R-:W-:Y:S01]  /*4840*/  UISETP.GE.AND UP0, UPT, UR42, 0x1, UPT ;  /* 0x000000012a00788c */ /* 0x000fe2000bf06270 */
[----:B------:R-:W-:Y:S01]  /*4850*/  @!PT LDS RZ, [RZ] ;  /* 0x00000000fffff984 */ /* 0x000fe20000000800 */
[----:B------:R-:W-:Y:S01]  /*4860*/  @!PT LDS RZ, [RZ] ;  /* 0x00000000fffff984 */ /* 0x000fe20000000800 */
[----:B------:R-:W-:Y:S01]  /*4870*/  @!PT LDS RZ, [RZ] ;  /* 0x00000000fffff984 */ /* 0x000fe20000000800 */
[----:B------:R-:W-:Y:S01]  /*4880*/  @!PT LDS RZ, [RZ] ;  /* 0x00000000fffff984 */ /* 0x000fe20000000800 */
[----:B------:R4:W-:Y:S06]  /*4890*/  MEMBAR.ALL.CTA ;  /* 0x0000000000007992 */ /* 0x0009ec0000008000 */
[----:B----4-:R-:W4:Y:S01]  /*48a0*/  FENCE.VIEW.ASYNC.S ;  /* 0x00000000000073c6 */ /* 0x010f220000000000 */
[----:B---3--:R-:W-:Y:S11]  /*48b0*/  LOP3.LUT P0, RZ, R6, 0x1, RZ, 0xc0, !PT ;  /* 0x0000000106ff7812 */ /* 0x008ff6000780c0ff */
[----:B------:R-:W-:Y:S02]  /*48c0*/  @!UPT UIADD3 URZ, UPT, UPT, URZ, URZ, URZ ;  /* 0x000000fffffff290 */ /* 0x000fe4000fffe0ff */
[----:B----4-:R-:W-:Y:S01]  /*48d0*/  VOTEU.ANY UP2, P0 ;  /* 0x0000000000ff7886 */ /* 0x010fe20000040100 */
[----:B------:R-:W-:Y:S11]  /*48e0*/  PLOP3.LUT P0, PT, PT, PT, UP2, 0x80, 0x8 ;  /* 0x000000000008781c */ /* 0x000ff60003f0f028 */
[----:B------:R-:W-:Y:S02]  /*48f0*/  @!UPT UIADD3 URZ, UPT, UPT, URZ, URZ, URZ ;  /* 0x000000fffffff290 */ /* 0x000fe4000fffe0ff */
[----:B--2---:R-:W-:Y:S02]  /*4900*/  @P0 SHF.R.U32.HI R0, RZ, 0x10, R5 ;  /* 0x00000010ff000819 */ /* 0x004fe40000011605 */
[----:B------:R-:W-:Y:S02]  /*4910*/  @P0 MOV R2, R4 ;  /* 0x0000000400020202 */ /* 0x000fe40000000f00 */
[----:B------:R-:W-:Y:S01]  /*4920*/  @P0 R2UR UR4, R0 ;  /* 0x00000000000402ca */ /* 0x000fe200000e0000 */
[----:B------:R-:W-:Y:S01]  /*4930*/  VIADD R0, R8, 0x120 ;  /* 0x0000012008007836 */ /* 0x000fe20000000000 */
[----:B------:R-:W-:Y:S02]  /*4940*/  @P0 LOP3.LUT R4, R5, 0xffff, RZ, 0xc0, !PT ;  /* 0x0000ffff05040812 */ /* 0x000fe400078ec0ff */
[----:B------:R-:W-:Y:S02]  /*4950*/  @P0 R2UR UR6, R2 ;  /* 0x00000000020602ca */ /* 0x000fe400000e0000 */
[----:B------:R-:W-:Y:S02]  /*4960*/  PRMT R0, RZ, 0x654, R0 ;  /* 0x00000654ff007816 */ /* 0x000fe40000000000 */
[----:B------:R-:W-:Y:S02]  /*4970*/  @P0 R2UR UR5, R4 ;  /* 0x00000000040502ca */ /* 0x000fe400000e0000 */
[----:B------:R2:W-:Y:S03]  /*4980*/  SYNCS.ARRIVE.TRANS64.RED.A1T0 RZ, [R0+URZ], RZ ;  /* 0x000000ff00ff79a7 */ /* 0x0005e600081004ff */
[----:B------:R-:W-:Y:S04]  /*4990*/  @UP2 UMOV UR27, UR4 ;  /* 0x00000004001b2c82 */ /* 0x000fe80008000000 */
[----:B------:R-:W-:Y:S04]  /*49a0*/  @UP2 UMOV UR14, UR6 ;  /* 0x00000006000e2c82 */ /* 0x000fe80008000000 */
[----:B------:R-:W-:Y:S01]  /*49b0*/  @UP2 UMOV UR13, UR5 ;  /* 0x00000005000d2c82 */ /* 0x000fe20008000000 */
[----:B------:R-:W-:Y:S05]  /*49c0*/  BRA.U !UP0, `(.L_x_86) ;  /* 0x0000000108c07547 */ /* 0x000fea000b800000 */
[----:B------:R-:W-:Y:S02]  /*49d0*/  UIMAD.WIDE.U32 UR8, UR13, UR35, URZ ;  /* 0x000000230d0872a5 */ /* 0x000fe4000f8e00ff */
[----:B------:R-:W-:Y:S02]  /*49e0*/  UP2UR UR12, UPR, URZ, 0x4 ;  /* 0x00000004ff0c7883 */ /* 0x000fe40008000000 */
[----:B------:R-:W-:Y:S02]  /*49f0*/  UISETP.NE.AND UP2, UPT, UR34, 0x1, UPT ;  /* 0x000000012200788c */ /* 0x000fe4000bf45270 */
[----:B------:R-:W-:Y:S02]  /*4a00*/  UIMAD.WIDE.U32 UR10, UR14, UR32, URZ ;  /* 0x000000200e0a72a5 */ /* 0x000fe4000f8e00ff */
[----:B------:R-:W-:Y:S02]  /*4a10*/  USEL UR4, UR31, UR38, !UP2 ;  /* 0x000000261f047287 */ /* 0x000fe4000d000000 */
[----:B------:R-:W-:Y:S02]  /*4a20*/  UISETP.NE.AND UP0, UPT, UR15, 0x1, UPT ;  /* 0x000000010f00788c */ /* 0x000fe4000bf05270 */
[----:B------:R-:W-:Y:S02]  /*4a30*/  UP2UR UR22, UPR, URZ, 0x2 ;  /* 0x00000002ff167883 */ /* 0x000fe40008000000 */
[----:B------:R-:W-:Y:S02]  /*4a40*/  UISETP.NE.AND UP1, UPT, UR42, 0x1, UPT ;  /* 0x000000012a00788c */ /* 0x000fe4000bf25270 */
[----:B-1----:R-:W-:Y:S02]  /*4a50*/  UIMAD.WIDE.U32 UR18, UR4, UR16, URZ ;  /* 0x00000010041272a5 */ /* 0x002fe4000f8e00ff */
[----:B------:R-:W-:Y:S01]  /*4a60*/  USEL UR7, UR37, UR39, !UP0 ;  /* 0x0000002725077287 */ /* 0x000fe2000c000000 */
[----:B------:R-:W-:Y:S02]  /*4a70*/  UMOV UR5, UR9 ;  /* 0x0000000900057c82 */ /* 0x000fe40008000000 */
[----:B------:R-:W-:Y:S02]  /*4a80*/  USHF.R.U32.HI UR6, URZ, UR41, UR5 ;  /* 0x00000029ff067299 */ /* 0x000fe40008011605 */
[----:B------:R-:W-:Y:S02]  /*4a90*/  UIMAD.WIDE.U32 UR20, UR7, UR16, URZ ;  /* 0x00000010071472a5 */ /* 0x000fe4000f8e00ff */
[----:B------:R-:W-:Y:S02]  /*4aa0*/  USEL UR6, UR13, UR6, !UP2 ;  /* 0x000000060d067287 */ /* 0x000fe4000d000000 */
[----:B------:R-:W-:Y:S01]  /*4ab0*/  UISETP.NE.AND UP2, UPT, UR12, URZ, UPT ;  /* 0x000000ff0c00728c */ /* 0x000fe2000bf45270 */
[----:B------:R-:W-:Y:S01]  /*4ac0*/  UMOV UR5, UR11 ;  /* 0x0000000b00057c82 */ /* 0x000fe20008000000 */
[----:B------:R-:W-:Y:S02]  /*4ad0*/  UIMAD.WIDE.U32 UR10, UR6, UR16, URZ ;  /* 0x00000010060a72a5 */ /* 0x000fe4000f8e00ff */
[----:B------:R-:W-:Y:S03]  /*4ae0*/  USHF.R.U32.HI UR8, URZ, UR33, UR5 ;  /* 0x00000021ff087299 */ /* 0x000fe60008011605 */
[----:B------:R-:W-:Y:S02]  /*4af0*/  UMOV UR5, UR19 ;  /* 0x0000001300057c82 */ /* 0x000fe40008000000 */
[----:B------:R-:W-:Y:S03]  /*4b00*/  @UP1 USHF.R.U32.HI UR4, URZ, UR17, UR5 ;  /* 0x00000011ff041299 */ /* 0x000fe60008011605 */
[----:B------:R-:W-:Y:S01]  /*4b10*/  UMOV UR5, UR21 ;  /* 0x0000001500057c82 */ /* 0x000fe20008000000 */
[----:B------:R-:W-:Y:S02]  /*4b20*/  UIMAD UR4, UR42, UR4, URZ ;  /* 0x000000042a0472a4 */ /* 0x000fe4000f8e02ff */
[----:B------:R-:W-:Y:S02]  /*4b30*/  @UP1 USHF.R.U32.HI UR7, URZ, UR17, UR5 ;  /* 0x00000011ff071299 */ /* 0x000fe40008011605 */
[----:B------:R-:W-:Y:S02]  /*4b40*/  USEL UR5, UR14, UR8, !UP0 ;  /* 0x000000080e057287 */ /* 0x000fe4000c000000 */
[----:B------:R-:W-:Y:S02]  /*4b50*/  UIMAD UR8, UR42, UR7, URZ ;  /* 0x000000072a0872a4 */ /* 0x000fe4000f8e02ff */
[----:B------:R-:W-:Y:S03]  /*4b60*/  UISETP.GE.AND UP0, UPT, UR6, UR4, UPT ;  /* 0x000000040600728c */ /* 0x000fe6000bf06270 */
[----:B------:R-:W-:Y:S01]  /*4b70*/  UMOV UR4, UR11 ;  /* 0x0000000b00047c82 */ /* 0x000fe20008000000 */
[----:B------:R-:W-:Y:S02]  /*4b80*/  UISETP.GE.OR UP0, UPT, UR5, UR8, UP0 ;  /* 0x000000080500728c */ /* 0x000fe40008706670 */
[----:B------:R-:W-:Y:S02]  /*4b90*/  USHF.R.U32.HI UR4, URZ, UR17, UR4 ;  /* 0x00000011ff047299 */ /* 0x000fe40008011604 */
[----:B------:R-:W-:Y:S02]  /*4ba0*/  UIMAD.WIDE.U32 UR8, UR5, UR16, URZ ;  /* 0x00000010050872a5 */ /* 0x000fe4000f8e00ff */
[----:B------:R-:W-:Y:S04]  /*4bb0*/  USEL UR10, UR6, UR4, !UP1 ;  /* 0x00000004060a7287 */ /* 0x000fe8000c800000 */
[----:B------:R-:W-:Y:S01]  /*4bc0*/  UIADD3 UR11, UPT, UPT, -UR10, URZ, URZ ;  /* 0x000000ff0a0b7290 */ /* 0x000fe2000fffe1ff */
[----:B------:R-:W-:Y:S02]  /*4bd0*/  @!UP0 UMOV UR4, UR9 ;  /* 0x0000000900048c82 */ /* 0x000fe40008000000 */
[----:B------:R-:W-:Y:S02]  /*4be0*/  @!UP0 USHF.R.U32.HI UR4, URZ, UR17, UR4 ;  /* 0x00000011ff048299 */ /* 0x000fe40008011604 */
[----:B------:R-:W-:Y:S02]  /*4bf0*/  UIMAD UR8, UR42, UR11, UR6 ;  /* 0x0000000b2a0872a4 */ /* 0x000fe4000f8e0206 */
[----:B------:R-:W-:Y:S02]  /*4c00*/  @!UP0 USEL UR4, UR5, UR4, !UP1 ;  /* 0x0000000405048287 */ /* 0x000fe4000c800000 */
[----:B------:R-:W-:Y:S02]  /*4c10*/  UISETP.NE.AND UP1, UPT, UR22, URZ, UPT ;  /* 0x000000ff1600728c */ /* 0x000fe4000bf25270 */
[----:B------:R-:W-:Y:S02]  /*4c20*/  @!UP0 UIMAD UR8, UR7, UR8, UR4 ;  /* 0x00000008070882a4 */ /* 0x000fe4000f8e0204 */
[----:B------:R-:W-:Y:S02]  /*4c30*/  @!UP0 UIADD3 UR9, UPT, UPT, UR10, -UR4, URZ ;  /* 0x800000040a098290 */ /* 0x000fe4000fffe0ff */
[----:B------:R-:W-:Y:S02]  /*4c40*/  UIADD3 UR4, UPT, UPT, -UR5, URZ, URZ ;  /* 0x000000ff05047290 */ /* 0x000fe4000fffe1ff */
[----:B------:R-:W-:Y:S02]  /*4c50*/  UIADD3 UR7, UPT, UPT, -UR6, URZ, URZ ;  /* 0x000000ff06077290 */ /* 0x000fe4000fffe1ff */
[----:B------:R-:W-:Y:S02]  /*4c60*/  @!UP0 UIMAD UR6, UR9, UR42, UR5 ;  /* 0x0000002a090682a4 */ /* 0x000fe4000f8e0205 */
[----:B------:R-:W-:Y:S02]  /*4c70*/  UIMAD UR14, UR15, UR4, UR14 ;  /* 0x000000040f0e72a4 */ /* 0x000fe4000f8e020e */
[----:B------:R-:W-:Y:S01]  /*4c80*/  UIMAD UR13, UR34, UR7, UR13 ;  /* 0x00000007220d72a4 */ /* 0x000fe2000f8e020d */
[----:B------:R-:W-:Y:S02]  /*4c90*/  @!UP0 UMOV UR5, UR8 ;  /* 0x0000000800058c82 */ /* 0x000fe40008000000 */
[----:B------:R-:W-:Y:S02]  /*4ca0*/  UIMAD UR14, UR5, UR15, UR14 ;  /* 0x0000000f050e72a4 */ /* 0x000fe4000f8e020e */
[----:B------:R-:W-:Y:S11]  /*4cb0*/  UIMAD UR13, UR6, UR34, UR13 ;  /* 0x00000022060d72a4 */ /* 0x000ff6000f8e020d */
[----:B------:R-:W-:Y:S01]  /*4cc0*/  @!UPT UIADD3 URZ, UPT, UPT, URZ, URZ, URZ ;  /* 0x000000fffffff290 */ /* 0x000fe2000fffe0ff */
.L_x_86:
[----:B------:R-:W3:Y:S01]  /*4cd0*/  @!UP3 LDCU.128 UR20, c[0x0][0xb10] ;  /* 0x00016200ff14b7ac */ /* 0x000ee20008000c00 */
[----:B------:R-:W-:Y:S04]  /*4ce0*/  ISETP.NE.U32.AND P0, PT, RZ, UR28, PT ;  /* 0x0000001cff007c0c */ /* 0x000fe8000bf05070 */
[----:B------:R-:W-:Y:S01]  /*4cf0*/  ISETP.NE.AND.EX P0, PT, RZ, UR29, PT, P0 ;  /* 0x0000001dff007c0c */ /* 0x000fe2000bf05300 */
[----:B------:R-:W4:Y:S01]  /*4d00*/  @!UP3 LDCU UR5, c[0x0][0xb0c] ;  /* 0x00016180ff05b7ac */ /* 0x000f220008000800 */
[----:B------:R-:W-:Y:S02]  /*4d10*/  USHF.L.U32 UR11, UR26, 0x6, URZ ;  /* 0x000000061a0b7899 */ /* 0x000fe400080006ff */
[----:B------:R-:W-:Y:S02]  /*4d20*/  USHF.L.U32 UR10, UR30, 0x6, URZ ;  /* 0x000000061e0a7899 */ /* 0x000fe400080006ff */
[----:B---3--:R-:W-:Y:S07]  /*4d30*/  UIMAD.WIDE.U32 UR6, UR14, UR20, URZ ;  /* 0x000000140e0672a5 */ /* 0x008fee000f8e00ff */
[----:B------:R-:W-:Y:S01]  /*4d40*/  @!UP3 UMOV UR4, UR7 ;  /* 0x000000070004bc82 */ /* 0x000fe20008000000 */
[----:B----4-:R-:W-:Y:S02]  /*4d50*/  @!UP3 UISETP.NE.AND UP0, UPT, UR5, 0x1, UPT ;  /* 0x000000010500b88c */ /* 0x010fe4000bf05270 */
[----:B------:R-:W-:Y:S02]  /*4d60*/  @!UP3 USHF.R.U32.HI UR4, URZ, UR21, UR4 ;  /* 0x00000015ff04b299 */ /* 0x000fe40008011604 */
[----:B------:R-:W-:Y:S02]  /*4d70*/  UIMAD.WIDE.U32 UR6, UR13, UR23, URZ ;  /* 0x000000170d0672a5 */ /* 0x000fe4000f8e00ff */
[----:B------:R-:W-:Y:S02]  /*4d80*/  @!UP3 USEL UR8, UR14, UR4, !UP0 ;  /* 0x000000040e08b287 */ /* 0x000fe4000c000000 */
[----:B------:R-:W-:Y:S03]  /*4d90*/  @!UP3 UISETP.NE.AND UP0, UPT, UR22, 0x1, UPT ;  /* 0x000000011600b88c */ /* 0x000fe6000bf05270 */
[----:B------:R-:W-:Y:S02]  /*4da0*/  @!UP3 UMOV UR6, UR7 ;  /* 0x000000070006bc82 */ /* 0x000fe40008000000 */
[----:B------:R-:W3:Y:S02]  /*4db0*/  @!UP3 LDCU UR4, c[0x0][0xb20] ;  /* 0x00016400ff04b7ac */ /* 0x000ee40008000800 */
[----:B---3--:R-:W-:Y:S04]  /*4dc0*/  @!UP3 USHF.R.U32.HI UR6, URZ, UR4, UR6 ;  /* 0x00000004ff06b299 */ /* 0x008fe80008011606 */
[----:B------:R-:W-:Y:S04]  /*4dd0*/  @!UP3 USEL UR6, UR13, UR6, !UP0 ;  /* 0x000000060d06b287 */ /* 0x000fe8000c000000 */
[----:B------:R-:W-:Y:S02]  /*4de0*/  @!UP3 UIADD3 UR4, UPT, UPT, -UR8, UR6, URZ ;  /* 0x000000060804b290 */ /* 0x000fe4000fffe1ff */
[----:B------:R-:W-:Y:S02]  /*4df0*/  @!UP3 UIADD3 UR6, UPT, UPT, UR8, -UR6, URZ ;  /* 0x800000060806b290 */ /* 0x000fe4000fffe0ff */
[----:B------:R-:W-:Y:S02]  /*4e00*/  @!UP3 UIMAD UR14, UR4, UR5, UR14 ;  /* 0x00000005040eb2a4 */ /* 0x000fe4000f8e020e */
[----:B------:R-:W-:Y:S01]  /*4e10*/  @!UP3 UIMAD UR13, UR6, UR22, UR13 ;  /* 0x00000016060db2a4 */ /* 0x000fe2000f8e020d */
[----:B------:R-:W-:Y:S11]  /*4e20*/  BRA.U UP4, `(.L_x_87) ;  /* 0x0000000104107547 */ /* 0x000ff6000b800000 */
[----:B------:R-:W-:Y:S04]  /*4e30*/  MOV R2, UR40 ;  /* 0x0000002800027c02 */ /* 0x000fe80008000f00 */
[----:B------:R-:W-:Y:S04]  /*4e40*/  SHF.L.U32 R2, R2, 0x1f, RZ ;  /* 0x0000001f02027819 */ /* 0x000fe800000006ff */
[----:B------:R-:W3:Y:S02]  /*4e50*/  SYNCS.PHASECHK.TRANS64.TRYWAIT P1, [UR24+0x108], R2 ;  /* 0x00010802ff0075a7 */ /* 0x000ee40008021118 */
[----:B---3--:R-:W-:Y:S05]  /*4e60*/  @!P1 BRA `(.L_x_88) ;  /* 0x0000003800489947 */ /* 0x008fea0003800000 */
.L_x_87:
[----:B------:R-:W-:Y:S05]  /*4e70*/  BRA.U !UP6, `(.L_x_89) ;  /* 0x000000010e387547 */ /* 0x000fea000b800000 */
[----:B------:R-:W-:Y:S01]  /*4e80*/  UPLOP3.LUT UP1, UPT, UPT, UPT, UP5, 0x80, 0x8 ;  /* 0x000000000008789c */ /* 0x000fe20003f2f050 */
[----:B--2---:R-:W-:Y:S01]  /*4e90*/  HFMA2 R0, -RZ, RZ, 0, 5.9604644775390625e-08 ;  /* 0x00000001ff007431 */ /* 0x004fe200000001ff */
[----:B------:R-:W2:Y:S01]  /*4ea0*/  LDCU.64 UR8, c[0x0][0x358] ;  /* 0x00006b00ff0877ac */ /* 0x000ea20008000a00 */
[----:B------:R-:W-:Y:S03]  /*4eb0*/  IMAD.MOV.U32 R45, RZ, RZ, 0x1 ;  /* 0x00000001ff2d7424 */ /* 0x000fe600078e00ff */
[----:B------:R-:W-:Y:S05]  /*4ec0*/  PLOP3.LUT P1, PT, PT, PT, UP1, 0x80, 0x8 ;  /* 0x000000000008781c */ /* 0x000fea0003f2f018 */
[----:B------:R-:W3:Y:S01]  /*4ed0*/  @UP1 LDCU.64 UR4, c[0x0][0x888] ;  /* 0x00011100ff0417ac */ /* 0x000ee20008000a00 */
[----:B------:R-:W-:Y:S07]  /*4ee0*/  @UP1 UIMAD UR6, UR36, UR28, URZ ;  /* 0x0000001c240612a4 */ /* 0x000fee000f8e02ff */
[----:B------:R-:W-:Y:S01]  /*4ef0*/  @!P1 PRMT R45, R0, 0x7610, R45 ;  /* 0x00007610002d9816 */ /* 0x000fe2000000002d */
[----:B---3--:R-:W-:Y:S06]  /*4f00*/  @UP1 UIMAD.WIDE UR4, UR6, 0x4, UR4 ;  /* 0x00000004060418a5 */ /* 0x008fec000f8e0204 */
[----:B-----5:R-:W-:Y:S01]  /*4f10*/  IMAD.U32 R26, RZ, RZ, UR4 ;  /* 0x00000004ff1a7e24 */ /* 0x020fe2000f8e00ff */
[----:B------:R-:W-:Y:S04]  /*4f20*/  MOV R27, UR5 ;  /* 0x00000005001b7c02 */ /* 0x000fe80008000f00 */
[----:B------:R-:W3:Y:S01]  /*4f30*/  @!UP1 LDCU UR4, c[0x0][0x880] ;  /* 0x00011000ff0497ac */ /* 0x000ee20008000800 */
[----:B--2---:R4:W5:Y:S02]  /*4f40*/  @P1 LDG.E R26, desc[UR8][R26.64] ;  /* 0x000000081a1a1981 */ /* 0x004964000c1e1900 */
[----:B---34-:R-:W-:Y:S07]  /*4f50*/  @!P1 IMAD.U32 R26, RZ, RZ, UR4 ;  /* 0x00000004ff1a9e24 */ /* 0x018fee000f8e00ff */
.L_x_89:
[----:B-----5:R-:W-:Y:S01]  /*4f60*/  @!P0 FSETP.EQ.AND P2, PT, R26, RZ, PT ;  /* 0x000000ff1a00820b */ /* 0x020fe20003f42000 */
[----:B------:R-:W-:Y:S01]  /*4f70*/  @!UPT UIADD3 URZ, UPT, UPT, URZ, URZ, URZ ;  /* 0x000000fffffff290 */ /* 0x000fe2000fffe0ff */
[----:B------:R-:W-:Y:S11]  /*4f80*/  @!P0 BRA `(.L_x_90) ;  /* 0x0000000000148947 */ /* 0x000ff60003800000 */
[----:B------:R-:W-:Y:S02]  /*4f90*/  LOP3.LUT P0, RZ, R45, 0xff, RZ, 0xc0, !PT ;  /* 0x000000ff2dff7812 */ /* 0x000fe4000780c0ff */
[----:B------:R-:W-:Y:S04]  /*4fa0*/  PLOP3.LUT P2, PT, PT, PT, UP1, 0x80, 0x8 ;  /* 0x000000000008781c */ /* 0x000fe80003f4f018 */
[----:B------:R-:W-:Y:S07]  /*4fb0*/  PLOP3.LUT P2, PT, P2, PT, PT, 0x8, 0x80 ;  /* 0x000000000080781c */ /* 0x000fee000174e170 */
[----:B------:R-:W-:Y:S11]  /*4fc0*/  @P0 FSETP.EQ.AND P2, PT, R26, RZ, PT ;  /* 0x000000ff1a00020b */ /* 0x000ff60003f42000 */
[----:B------:R-:W-:Y:S02]  /*4fd0*/  @!UPT UIADD3 URZ, UPT, UPT, URZ, URZ, URZ ;  /* 0x000000fffffff290 */ /* 0x000fe4000fffe0ff */
.L_x_90:
[----:B------:R-:W-:Y:S01]  /*4fe0*/  ULEA UR4, UR25, UR24, 0x3 ;  /* 0x0000001819047291 */ /* 0x000fe2000f8e18ff */
[----:B--2---:R-:W-:Y:S02]  /*4ff0*/  SHF.L.U32 R2, R11, 0x1f, RZ ;  /* 0x0000001f0b027819 */ /* 0x004fe400000006ff */
[----:B------:R-:W-:Y:S04]  /*5000*/  ELECT P1, URZ, PT ;  /* 0x0000000000ff782f */ /* 0x000fe80003820000 */
[----:B------:R-:W-:Y:S02]  /*5010*/  PLOP3.LUT P1, PT, P2, P1, PT, 0xf2, 0x2f ;  /* 0x00000000002f781c */ /* 0x000fe40001723e72 */
[----:B------:R-:W2:Y:S02]  /*5020*/  SYNCS.PHASECHK.TRANS64.TRYWAIT P0, [UR4+0xe8], R2 ;  /* 0x0000e802ff0075a7 */ /* 0x000ea40008001104 */
[----:B--2---:R-:W-:Y:S09]  /*5030*/  @!P0 BRA `(.L_x_91) ;  /* 0x0000003400ec8947 */ /* 0x004ff20003800000 */
.L_x_180:
[----:B------:R-:W-:Y:S01]  /*5040*/  VOTEU.ALL UP0, P1 ;  /* 0x0000000000ff7886 */ /* 0x000fe20000800000 */
[----:B--2---:R-:W-:Y:S01]  /*5050*/  @!P1 IADD3 R2, P0, PT, R12, 0x580, RZ ;  /* 0x000005800c029810 */ /* 0x004fe20007f1e0ff */
[----:B------:R-:W-:Y:S01]  /*5060*/  UIADD3 UR9, UPT, UPT, UR4, 0xd0, URZ ;  /* 0x000000d004097890 */ /* 0x000fe2000fffe0ff */
[----:B------:R-:W-:Y:S01]  /*5070*/  VIADD R10, R10, 0x1 ;  /* 0x000000010a0a7836 */ /* 0x000fe20000000000 */
[----:B------:R-:W-:Y:S01]  /*5080*/  UMOV UR22, 0x0 ;  /* 0x0000000000167882 */ /* 0x000fe20000000000 */
[----:B------:R-:W-:Y:S01]  /*5090*/  @!UP0 ULEA UR5, UR25, UR24, 0xc ;  /* 0x0000001819058291 */ /* 0x000fe2000f8e60ff */
[----:B------:R-:W-:Y:S01]  /*50a0*/  @!P1 IMAD.X R0, RZ, RZ, R13, P0 ;  /* 0x000000ffff009224 */ /* 0x000fe200000e060d */
[----:B------:R-:W-:Y:S01]  /*50b0*/  @!P1 R2UR UR7, R2 ;  /* 0x00000000020792ca */ /* 0x000fe200000e0000 */
[----:B------:R-:W-:Y:S01]  /*50c0*/  @!P1 IMAD.MOV.U32 R2, RZ, RZ, 0x1000 ;  /* 0x00001000ff029424 */ /* 0x000fe200078e00ff */
[----:B------:R-:W-:Y:S02]  /*50d0*/  @!UP0 UIADD3 UR8, UPT, UPT, UR5, 0x200, URZ ;  /* 0x0000020005088890 */ /* 0x000fe4000fffe0ff */
[----:B------:R-:W-:Y:S01]  /*50e0*/  UIADD3 UR5, UPT, UPT, UR25, 0x1, URZ ;  /* 0x0000000119057890 */ /* 0x000fe2000fffe0ff */
[----:B------:R-:W-:Y:S01]  /*50f0*/  UMOV UR23, 0x10000000 ;  /* 0x1000000000177882 */ /* 0x000fe20000000000 */
[----:B------:R-:W-:Y:S02]  /*5100*/  UMOV UR12, UR36 ;  /* 0x00000024000c7c82 */ /* 0x000fe40008000000 */
[----:B------:R-:W-:Y:S04]  /*5110*/  UISETP.NE.AND UP0, UPT, UR5, 0x3, UPT ;  /* 0x000000030500788c */ /* 0x000fe8000bf05270 */
[----:B------:R-:W-:Y:S01]  /*5120*/  USEL UR6, UR5, URZ, UP0 ;  /* 0x000000ff05067287 */ /* 0x000fe20008000000 */
[----:B------:R-:W-:Y:S01]  /*5130*/  @!P1 R2UR UR5, R0 ;  /* 0x00000000000592ca */ /* 0x000fe200000e0000 */
[----:B------:R-:W-:Y:S01]  /*5140*/  IMAD.U32 R4, RZ, RZ, UR7 ;  /* 0x00000007ff047e24 */ /* 0x000fe2000f8e00ff */
[----:B------:R-:W-:Y:S02]  /*5150*/  USEL UR20, URZ, 0x1, UP0 ;  /* 0x00000001ff147887 */ /* 0x000fe40008000000 */
[----:B------:R-:W-:Y:S01]  /*5160*/  VOTEU.ALL UP0, P1 ;  /* 0x0000000000ff7886 */ /* 0x000fe20000800000 */
[----:B------:R-:W-:Y:S01]  /*5170*/  UPRMT UR7, UR54, 0x654, UR9 ;  /* 0x0000065436077896 */ /* 0x000fe20008000009 */
[----:B------:R-:W-:Y:S02]  /*5180*/  @!P1 R2UR UR18, R4 ;  /* 0x00000000041292ca */ /* 0x000fe400000e0000 */
[----:B------:R-:W-:Y:S04]  /*5190*/  LOP3.LUT R11, R11, UR20, RZ, 0x3c, !PT ;  /* 0x000000140b0b7c12 */ /* 0x000fe8000f8e3cff */
[----:B------:R-:W-:Y:S01]  /*51a0*/  SHF.L.U32 R0, R11, 0x1f, RZ ;  /* 0x0000001f0b007819 */ /* 0x000fe200000006ff */
[----:B------:R-:W-:Y:S01]  /*51b0*/  IMAD.U32 R5, RZ, RZ, UR5 ;  /* 0x00000005ff057e24 */ /* 0x000fe2000f8e00ff */
[----:B------:R-:W-:Y:S04]  /*51c0*/  ULEA UR5, UR6, UR24, 0x3 ;  /* 0x0000001806057291 */ /* 0x000fe8000f8e18ff */
[----:B------:R-:W-:Y:S11]  /*51d0*/  @!P1 R2UR UR19, R5 ;  /* 0x00000000051392ca */ /* 0x000ff600000e0000 */
[----:B------:R-:W-:Y:S02]  /*51e0*/  @!UPT UIADD3 URZ, UPT, UPT, URZ, URZ, URZ ;  /* 0x000000fffffff290 */ /* 0x000fe4000fffe0ff */
[----:B------:R2:W-:Y:S01]  /*51f0*/  @!UP0 UTMALDG.3D [UR8], [UR18], desc[UR22] ;  /* 0x00001608120085b4 */ /* 0x0005e20008011000 */
[----:B------:R2:W-:Y:S01]  /*5200*/  @!P1 SYNCS.ARRIVE.TRANS64.RED.A0TR RZ, [UR4+0xd0], R2 ;  /* 0x0000d002ffff99a7 */ /* 0x0005e20008300404 */
[----:B------:R-:W-:Y:S01]  /*5210*/  SYNCS.ARRIVE.TRANS64.RED.A1T0 RZ, [UR7], RZ ;  /* 0x000000ffffff79a7 */ /* 0x000fe20008100407 */
[----:B------:R-:W3:Y:S02]  /*5220*/  SYNCS.PHASECHK.TRANS64.TRYWAIT P0, [UR5+0xe8], R0 ;  /* 0x0000e800ff0075a7 */ /* 0x000ee40008001105 */
[----:B--23--:R-:W-:Y:S05]  /*5230*/  @!P0 BRA `(.L_x_92) ;  /* 0x0000003400848947 */ /* 0x00cfea0003800000 */
.L_x_182:
[----:B------:R-:W-:Y:S01]  /*5240*/  UIADD3 UR9, UPT, UPT, UR5, 0xd0, URZ ;  /* 0x000000d005097890 */ /* 0x000fe2000fffe0ff */
[----:B--2---:R-:W-:Y:S01]  /*5250*/  @!P1 IADD3 R2, P0, PT, R12, 0x580, RZ ;  /* 0x000005800c029810 */ /* 0x004fe20007f1e0ff */
[----:B------:R-:W-:Y:S01]  /*5260*/  UPLOP3.LUT UP4, UPT, UPT, UPT, UPT, 0x80, 0x8 ;  /* 0x000000000008789c */ /* 0x000fe20003f8f070 */
[----:B------:R-:W-:Y:S01]  /*5270*/  R2UR UR22, R47 ;  /* 0x000000002f1672ca */ /* 0x000fe200000e0000 */
[----:B------:R-:W-:Y:S01]  /*5280*/  UMOV UR20, 0x0 ;  /* 0x0000000000147882 */ /* 0x000fe20000000000 */
[----:B------:R-:W-:Y:S01]  /*5290*/  UMOV UR21, 0x10000000 ;  /* 0x1000000000157882 */ /* 0x000fe20000000000 */
[----:B------:R-:W-:Y:S01]  /*52a0*/  UMOV UR12, UR36 ;  /* 0x00000024000c7c82 */ /* 0x000fe20008000000 */
[----:B------:R-:W-:Y:S01]  /*52b0*/  VOTEU.ALL UP0, P1 ;  /* 0x0000000000ff7886 */ /* 0x000fe20000800000 */
[----:B------:R-:W-:Y:S01]  /*52c0*/  @!P1 IMAD.X R0, RZ, RZ, R13, P0 ;  /* 0x000000ffff009224 */ /* 0x000fe200000e060d */
[----:B------:R-:W-:Y:S01]  /*52d0*/  R2UR UR19, R48 ;  /* 0x00000000301372ca */ /* 0x000fe200000e0000 */
[----:B------:R-:W-:Y:S01]  /*52e0*/  UMOV UR36, UR27 ;  /* 0x0000001b00247c82 */ /* 0x000fe20008000000 */
[C---:B------:R-:W-:Y:S01]  /*52f0*/  ISETP.NE.AND P0, PT, R10.reuse, 0x2, PT ;  /* 0x000000020a00780c */ /* 0x040fe20003f05270 */
[----:B------:R-:W-:Y:S02]  /*5300*/  @!UP0 ULEA UR4, UR6, UR24, 0xc ;  /* 0x0000001806048291 */ /* 0x000fe4000f8e60ff */
[----:B------:R-:W-:Y:S01]  /*5310*/  @!UP0 UIADD3 UR10, UPT, UPT, UR10, 0x20, URZ ;  /* 0x000000200a0a8890 */ /* 0x000fe2000fffe0ff */
[----:B------:R-:W-:Y:S01]  /*5320*/  SEL R10, R10, RZ, P0 ;  /* 0x000000ff0a0a7207 */ /* 0x000fe20000000000 */
[----:B------:R-:W-:Y:S02]  /*5330*/  @!UP0 UIADD3 UR8, UPT, UPT, UR4, 0x200, URZ ;  /* 0x0000020004088890 */ /* 0x000fe4000fffe0ff */
[----:B------:R-:W-:Y:S01]  /*5340*/  UIADD3 UR4, UPT, UPT, UR6, 0x1, URZ ;  /* 0x0000000106047890 */ /* 0x000fe2000fffe0ff */
[----:B------:R-:W-:Y:S01]  /*5350*/  @!P1 R2UR UR6, R2 ;  /* 0x00000000020692ca */ /* 0x000fe200000e0000 */
[----:B------:R-:W-:Y:S02]  /*5360*/  UIADD3 UR30, UPT, UPT, UR13, UR22, URZ ;  /* 0x000000160d1e7290 */ /* 0x000fe4000fffe0ff */
[----:B------:R-:W-:Y:S02]  /*5370*/  UISETP.NE.AND UP0, UPT, UR4, 0x3, UPT ;  /* 0x000000030400788c */ /* 0x000fe4000bf05270 */
[----:B------:R-:W-:Y:S02]  /*5380*/  UIADD3 UR26, UPT, UPT, UR14, UR19, URZ ;  /* 0x000000130e1a7290 */ /* 0x000fe4000fffe0ff */
[----:B------:R-:W-:Y:S01]  /*5390*/  USEL UR25, UR4, URZ, UP0 ;  /* 0x000000ff04197287 */ /* 0x000fe20008000000 */
[----:B------:R-:W-:Y:S01]  /*53a0*/  @!P1 R2UR UR4, R0 ;  /* 0x00000000000492ca */ /* 0x000fe200000e0000 */
[----:B------:R-:W-:Y:S01]  /*53b0*/  USEL UR18, URZ, 0x1, UP0 ;  /* 0x00000001ff127887 */ /* 0x000fe20008000000 */
[----:B------:R-:W-:Y:S01]  /*53c0*/  SEL R0, RZ, 0x1, P0 ;  /* 0x00000001ff007807 */ /* 0x000fe20000000000 */
[----:B------:R-:W-:Y:S02]  /*53d0*/  VOTEU.ALL UP0, P1 ;  /* 0x0000000000ff7886 */ /* 0x000fe40000800000 */
[----:B------:R-:W-:Y:S01]  /*53e0*/  IMAD.U32 R4, RZ, RZ, UR6 ;  /* 0x00000006ff047e24 */ /* 0x000fe2000f8e00ff */
[----:B------:R-:W-:Y:S02]  /*53f0*/  LOP3.LUT R9, R9, R0, RZ, 0x3c, !PT ;  /* 0x0000000009097212 */ /* 0x000fe400078e3cff */
[----:B------:R-:W-:Y:S02]  /*5400*/  LOP3.LUT R11, R11, UR18, RZ, 0x3c, !PT ;  /* 0x000000120b0b7c12 */ /* 0x000fe4000f8e3cff */
[----:B------:R-:W-:Y:S03]  /*5410*/  @!P1 R2UR UR6, R4 ;  /* 0x00000000040692ca */ /* 0x000fe600000e0000 */
[----:B------:R-:W-:Y:S01]  /*5420*/  IMAD.U32 R5, RZ, RZ, UR4 ;  /* 0x00000004ff057e24 */ /* 0x000fe2000f8e00ff */
[----:B------:R-:W-:Y:S04]  /*5430*/  UPRMT UR4, UR54, 0x654, UR9 ;  /* 0x0000065436047896 */ /* 0x000fe80008000009 */
[----:B------:R-:W-:Y:S11]  /*5440*/  @!P1 R2UR UR7, R5 ;  /* 0x00000000050792ca */ /* 0x000ff600000e0000 */
[----:B------:R-:W-:Y:S02]  /*5450*/  @!UPT UIADD3 URZ, UPT, UPT, URZ, URZ, URZ ;  /* 0x000000fffffff290 */ /* 0x000fe4000fffe0ff */
[----:B------:R2:W-:Y:S01]  /*5460*/  @!UP0 UTMALDG.3D [UR8], [UR6], desc[UR20] ;  /* 0x00001408060085b4 */ /* 0x0005e20008011000 */
[----:B------:R2:W-:Y:S01]  /*5470*/  @!P1 SYNCS.ARRIVE.TRANS64.RED.A0TR RZ, [UR5+0xd0], R3 ;  /* 0x0000d003ffff99a7 */ /* 0x0005e20008300405 */
[----:B------:R-:W-:Y:S01]  /*5480*/  SYNCS.ARRIVE.TRANS64.RED.A1T0 RZ, [UR4], RZ ;  /* 0x000000ffffff79a7 */ /* 0x000fe20008100404 */
[----:B------:R-:W-:Y:S05]  /*5490*/  BRA.U UP2, `(.L_x_93) ;  /* 0xfffffff102d07547 */ /* 0x000fea000b83ffff */
[----:B------:R-:W-:Y:S01]  /*54a0*/  UIADD3 UR24, UPT, UPT, UR24, 0xe8, URZ ;  /* 0x000000e818187890 */ /* 0x000fe2000fffe0ff */
[----:B------:R-:W-:-:S03]  /*54b0*/  SHF.L.U32 R2, R11, 0x1f, RZ ;  /* 0x0000001f0b027819 */ /* 0x000fc600000006ff */
[----:B------:R-:W-:-:S09]  /*54c0*/  ULEA UR4, UR25, UR24, 0x3 ;  /* 0x0000001819047291 */ /* 0x000fd2000f8e18ff */
[----:B------:R-:W3:Y:S02]  /*54d0*/  SYNCS.PHASECHK.TRANS64.TRYWAIT P0, [UR4], R2 ;  /* 0x00000002ff0075a7 */ /* 0x000ee40008001104 */
[----:B---3--:R-:W-:Y:S05]  /*54e0*/  @!P0 BRA `(.L_x_94) ;  /* 0x0000003000f08947 */ /* 0x008fea0003800000 */
.L_x_184:
[----:B------:R-:W-:-:S04]  /*54f0*/  UIADD3 UR4, UPT, UPT, UR25, 0x1, URZ ;  /* 0x0000000119047890 */ /* 0x000fc8000fffe0ff */
[----:B------:R-:W-:-:S04]  /*5500*/  UISETP.NE.AND UP0, UPT, UR4, 0x3, UPT ;  /* 0x000000030400788c */ /* 0x000fc8000bf05270 */
[----:B--2---:R-:W-:Y:S02]  /*5510*/  USEL UR6, URZ, 0x1, UP0 ;  /* 0x00000001ff067887 */ /* 0x004fe40008000000 */
[----:B------:R-:W-:-:S04]  /*5520*/  USEL UR4, UR4, URZ, UP0 ;  /* 0x000000ff04047287 */ /* 0x000fc80008000000 */
[----:B------:R-:W-:Y:S01]  /*5530*/  ULEA UR5, UR4, UR24, 0x3 ;  /* 0x0000001804057291 */ /* 0x000fe2000f8e18ff */
[----:B------:R-:W-:-:S04]  /*5540*/  LOP3.LUT R11, R11, UR6, RZ, 0x3c, !PT ;  /* 0x000000060b0b7c12 */ /* 0x000fc8000f8e3cff */
[----:B---3--:R-:W-:-:S04]  /*5550*/  SHF.L.U32 R2, R11, 0x1f, RZ ;  /* 0x0000001f0b027819 */ /* 0x008fc800000006ff */
[----:B------:R-:W2:Y:S02]  /*5560*/  SYNCS.PHASECHK.TRANS64.TRYWAIT P0, [UR5], R2 ;  /* 0x00000002ff0075a7 */ /* 0x000ea40008001105 */
[----:B--2---:R-:W-:Y:S05]  /*5570*/  @!P0 BRA `(.L_x_95) ;  /* 0x0000003000e48947 */ /* 0x004fea0003800000 */
.L_x_186:
[----:B------:R-:W-:-:S04]  /*5580*/  UIADD3 UR4, UPT, UPT, UR4, 0x1, URZ ;  /* 0x0000000104047890 */ /* 0x000fc8000fffe0ff */
[----:B------:R-:W-:-:S04]  /*5590*/  UISETP.NE.AND UP0, UPT, UR4, 0x3, UPT ;  /* 0x000000030400788c */ /* 0x000fc8000bf05270 */
[----:B------:R-:W-:Y:S02]  /*55a0*/  USEL UR5, URZ, 0x1, UP0 ;  /* 0x00000001ff057887 */ /* 0x000fe40008000000 */
[----:B------:R-:W-:-:S04]  /*55b0*/  USEL UR4, UR4, URZ, UP0 ;  /* 0x000000ff04047287 */ /* 0x000fc80008000000 */
[----:B------:R-:W-:Y:S01]  /*55c0*/  ULEA UR4, UR4, UR24, 0x3 ;  /* 0x0000001804047291 */ /* 0x000fe2000f8e18ff */
[----:B--2---:R-:W-:-:S04]  /*55d0*/  LOP3.LUT R2, R11, UR5, RZ, 0x3c, !PT ;  /* 0x000000050b027c12 */ /* 0x004fc8000f8e3cff */
[----:B------:R-:W-:Y:S01]  /*55e0*/  SHF.L.U32 R2, R2, 0x1f, RZ ;  /* 0x0000001f02027819 */ /* 0x000fe200000006ff */
[----:B------:R-:W-:-:S07]  /*55f0*/  IMAD.U32 R0, RZ, RZ, UR4 ;  /* 0x00000004ff007e24 */ /* 0x000fce000f8e00ff */
.L_x_96:
[----:B--2---:R2:W3:Y:S02]  /*5600*/  SYNCS.PHASECHK.TRANS64.TRYWAIT P0, [R0+URZ], R2 ;  /* 0x00000002000075a7 */ /* 0x0044e400080011ff */
[----:B---3--:R-:W-:Y:S05]  /*5610*/  @!P0 NANOSLEEP.SYNCS 0x989680 ;  /* 0x009896800000895d */ /* 0x008fea0003900000 */
[----:B------:R-:W3:Y:S02]  /*5620*/  @!P0 SYNCS.PHASECHK.TRANS64 P0, [R0+URZ], R2 ;  /* 0x00000002000085a7 */ /* 0x000ee400080010ff */
[----:B-1-3--:R-:W-:Y:S05]  /*5630*/  @P0 EXIT ;  /* 0x000000000000094d */ /* 0x00afea0003800000 */
[----:B------:R-:W-:Y:S05]  /*5640*/  BRA `(.L_x_96) ;  /* 0xfffffffc00ec7947 */ /* 0x000fea000383ffff */
.L_x_84:
[----:B------:R-:W-:-:S06]  /*5650*/  UISETP.GE.AND UP0, UPT, UR18, 0x4, UPT ;  /* 0x000000041200788c */ /* 0x000fcc000bf06270 */
[----:B------:R-:W-:-:S13]  /*5660*/  PLOP3.LUT P0, PT, PT, PT, UP0, 0x80, 0x8 ;  /* 0x000000000008781c */ /* 0x000fda0003f0f008 */
[----:B-1----:R-:W-:Y:S05]  /*5670*/  @!P0 EXIT ;  /* 0x000000000000894d */ /* 0x002fea0003800000 */
[----:B------:R-:W-:Y:S01]  /*5680*/  BAR.SYNC.DEFER_BLOCKING 0x6, 0xa0 ;  /* 0x0182800000007b1d */ /* 0x000fe20000010000 */
[C---:B------:R-:W-:Y:S01]  /*5690*/  IMAD.SHL.U32 R3, R55.reuse, 0x20, RZ ;  /* 0x0000002037037824 */ /* 0x040fe200078e00ff */
[----:B------:R-:W-:Y:S01]  /*56a0*/  SHF.R.U32.HI R4, RZ, 0x1, R55 ;  /* 0x00000001ff047819 */ /* 0x000fe20000011637 */
[C---:B------:R-:W-:Y:S01]  /*56b0*/  IMAD.SHL.U32 R2, R55.reuse, 0x10, RZ ;  /* 0x0000001037027824 */ /* 0x040fe200078e00ff */
[C---:B------:R-:W-:Y:S01]  /*56c0*/  LOP3.LUT P0, RZ, R55.reuse, 0x4, RZ, 0xc0, !PT ;  /* 0x0000000437ff7812 */ /* 0x040fe2000780c0ff */
[----:B------:R-:W-:Y:S01]  /*56d0*/  IMAD.U32 R23, R55, 0x10000, RZ ;  /* 0x0001000037177824 */ /* 0x000fe200078e00ff */
[----:B------:R-:W-:Y:S01]  /*56e0*/  UMOV UR44, 0x400 ;  /* 0x00000400002c7882 */ /* 0x000fe20000000000 */
[----:B------:R-:W1:Y:S01]  /*56f0*/  LDCU.64 UR4, c[0x0][0x890] ;  /* 0x00011200ff0477ac */ /* 0x000e620008000a00 */
[----:B------:R-:W2:Y:S01]  /*5700*/  LDC.64 R42, c[0x0][0x8b0] ;  /* 0x00022c00ff2a7b82 */ /* 0x000ea20000000a00 */
[----:B------:R-:W-:Y:S01]  /*5710*/  LOP3.LUT R5, R3, 0xc0, RZ, 0xc0, !PT ;  /* 0x000000c003057812 */ /* 0x000fe200078ec0ff */
[----:B------:R-:W-:Y:S01]  /*5720*/  IMAD.SHL.U32 R44, R55, 0x4, RZ ;  /* 0x00000004372c7824 */ /* 0x000fe200078e00ff */
[----:B------:R-:W-:Y:S01]  /*5730*/  ULEA UR44, UR54, UR44, 0x18 ;  /* 0x0000002c362c7291 */ /* 0x000fe2000f8ec0ff */
[----:B------:R-:W-:Y:S01]  /*5740*/  LOP3.LUT R2, R2, 0x600, RZ, 0xc0, !PT ;  /* 0x0000060002027812 */ /* 0x000fe200078ec0ff */
[----:B------:R-:W-:Y:S01]  /*5750*/  IMAD.MOV.U32 R54, RZ, RZ, 0x10 ;  /* 0x00000010ff367424 */ /* 0x000fe200078e00ff */
[----:B------:R-:W-:Y:S01]  /*5760*/  LOP3.LUT R4, R5, 0x8, R4, 0xf8, !PT ;  /* 0x0000000805047812 */ /* 0x000fe200078ef804 */
[----:B------:R-:W-:Y:S01]  /*5770*/  IMAD.MOV.U32 R22, RZ, RZ, RZ ;  /* 0x000000ffff167224 */ /* 0x000fe200078e00ff */
[----:B------:R-:W3:Y:S01]  /*5780*/  LDC.64 R40, c[0x0][0x8a8] ;  /* 0x00022a00ff287b82 */ /* 0x000ee20000000a00 */
[----:B------:R-:W-:-:S02]  /*5790*/  LOP3.LUT R2, R2, 0x20, R3, 0xf8, !PT ;  /* 0x0000002002027812 */ /* 0x000fc400078ef803 */
[----:B------:R-:W-:Y:S02]  /*57a0*/  CS2R R52, SRZ ;  /* 0x0000000000347805 */ /* 0x000fe4000001ff00 */
[----:B------:R-:W-:Y:S01]  /*57b0*/  LOP3.LUT R23, R23, 0x600000, RZ, 0xc0, !PT ;  /* 0x0060000017177812 */ /* 0x000fe200078ec0ff */
[----:B------:R-:W-:Y:S01]  /*57c0*/  IMAD.MOV.U32 R51, RZ, RZ, RZ ;  /* 0x000000ffff337224 */ /* 0x000fe200078e00ff */
[----:B------:R-:W-:Y:S01]  /*57d0*/  LOP3.LUT R44, R4, 0x18, R44, 0x78, !PT ;  /* 0x00000018042c7812 */ /* 0x000fe200078e782c */
[----:B------:R-:W4:Y:S01]  /*57e0*/  LDCU UR63, c[0x0][0x370] ;  /* 0x00006e00ff3f77ac */ /* 0x000f220008000800 */
[----:B------:R-:W-:Y:S01]  /*57f0*/  LOP3.LUT R2, R2, 0x100, R3, 0xf8, !PT ;  /* 0x0000010002027812 */ /* 0x000fe200078ef803 */
[----:B------:R-:W4:Y:S01]  /*5800*/  LDS R0, [UR44+0x1c0] ;  /* 0x0001c02cff007984 */ /* 0x000f220008000800 */
[----:B-1----:R-:W-:Y:S01]  /*5810*/  IMAD.U32 R57, RZ, RZ, UR4 ;  /* 0x00000004ff397e24 */ /* 0x002fe2000f8e00ff */
[----:B------:R-:W-:Y:S01]  /*5820*/  UIADD3 UR4, UPT, UPT, UR44, 0x200, URZ ;  /* 0x000002002c047890 */ /* 0x000fe2000fffe0ff */
[----:B------:R-:W-:Y:S01]  /*5830*/  LOP3.LUT R44, R2, R44, RZ, 0xfc, !PT ;  /* 0x0000002c022c7212 */ /* 0x000fe200078efcff */
[----:B------:R-:W-:Y:S01]  /*5840*/  IMAD.U32 R56, RZ, RZ, UR5 ;  /* 0x00000005ff387e24 */ /* 0x000fe2000f8e00ff */
[----:B------:R-:W-:Y:S01]  /*5850*/  LOP3.LUT R55, R55, 0x60, RZ, 0xc0, !PT ;  /* 0x0000006037377812 */ /* 0x000fe200078ec0ff */
[----:B------:R-:W1:Y:S01]  /*5860*/  LDCU UR43, c[0x0][0xb0c] ;  /* 0x00016180ff2b77ac */ /* 0x000e620008000800 */
[----:B------:R-:W-:Y:S01]  /*5870*/  SEL R54, R54, 0xfffffff0, !P0 ;  /* 0xfffffff036367807 */ /* 0x000fe20004000000 */
[----:B------:R-:W-:Y:S01]  /*5880*/  IMAD.U32 R59, RZ, RZ, UR4 ;  /* 0x00000004ff3b7e24 */ /* 0x000fe2000f8e00ff */
[----:B------:R-:W1:Y:S01]  /*5890*/  LDCU UR39, c[0x0][0xb30] ;  /* 0x00016600ff2777ac */ /* 0x000e620008000800 */
[----:B------:R-:W1:Y:S01]  /*58a0*/  LDCU.64 UR60, c[0x0][0x888] ;  /* 0x00011100ff3c77ac */ /* 0x000e620008000a00 */
[----:B------:R-:W1:Y:S01]  /*58b0*/  LDCU.64 UR40, c[0x0][0xb28] ;  /* 0x00016500ff2877ac */ /* 0x000e620008000a00 */
[----:B------:R-:W1:Y:S01]  /*58c0*/  LDCU.128 UR56, c[0x0][0xb10] ;  /* 0x00016200ff3877ac */ /* 0x000e620008000c00 */
[----:B------:R-:W1:Y:S01]  /*58d0*/  LDCU UR62, c[0x0][0x374] ;  /* 0x00006e80ff3e77ac */ /* 0x000e620008000800 */
[----:B------:R-:W-:Y:S01]  /*58e0*/  UMOV UR55, 0x1 ;  /* 0x0000000100377882 */ /* 0x000fe20000000000 */
[----:B------:R-:W-:Y:S01]  /*58f0*/  UMOV UR46, URZ ;  /* 0x000000ff002e7c82 */ /* 0x000fe20008000000 */
[----:B------:R-:W-:Y:S01]  /*5900*/  UMOV UR53, URZ ;  /* 0x000000ff00357c82 */ /* 0x000fe20008000000 */
[----:B------:R-:W-:Y:S01]  /*5910*/  UMOV UR52, URZ ;  /* 0x000000ff00347c82 */ /* 0x000fe20008000000 */
[----:B-1234-:R-:W-:-:S07]  /*5920*/  IMAD.IADD R23, R0, 0x1, R23 ;  /* 0x0000000100177824 */ /* 0x01efce00078e0217 */
.L_x_127:
[C---:B------:R-:W-:Y:S02]  /*5930*/  LEA R0, R51.reuse, UR44, 0x3 ;  /* 0x0000002c33007c11 */ /* 0x040fe4000f8e18ff */
[----:B------:R-:W-:Y:S02]  /*5940*/  SHF.L.U32 R2, R52, 0x1f, RZ ;  /* 0x0000001f34027819 */ /* 0x000fe400000006ff */
[----:B-1----:R-:W-:Y:S02]  /*5950*/  LEA R4, R51, UR44, 0x4 ;  /* 0x0000002c33047c11 */ /* 0x002fe4000f8e20ff */
[----:B------:R-:W1:Y:S02]  /*5960*/  SYNCS.PHASECHK.TRANS64.TRYWAIT P0, [R0+URZ+0x110], R2 ;  /* 0x00011002000075a7 */ /* 0x000e6400080011ff */
[----:B-1----:R-:W-:Y:S05]  /*5970*/  @!P0 BRA `(.L_x_97) ;  /* 0x0000002c00fc8947 */ /* 0x002fea0003800000 */
.L_x_187:
[----:B------:R-:W-:Y:S01]  /*5980*/  R2UR UR7, R58 ;  /* 0x000000003a0772ca */ /* 0x000fe200000e0000 */
[----:B------:R-:W2:Y:S01]  /*5990*/  LDS.128 R4, [R4+0x1a0] ;  /* 0x0001a00004047984 */ /* 0x000ea20000000c00 */
[----:B-1----:R-:W-:Y:S01]  /*59a0*/  VIADD R0, R0, 0x120 ;  /* 0x0000012000007836 */ /* 0x002fe20000000000 */
[----:B------:R-:W-:Y:S04]  /*59b0*/  UISETP.GE.AND UP0, UPT, UR42, 0x1, UPT ;  /* 0x000000012a00788c */ /* 0x000fe8000bf06270 */
[----:B------:R-:W-:Y:S01]  /*59c0*/  PRMT R0, RZ, 0x654, R0 ;  /* 0x00000654ff007816 */ /* 0x000fe20000000000 */
[----:B------:R-:W-:Y:S01]  /*59d0*/  @!PT LDS RZ, [RZ] ;  /* 0x00000000fffff984 */ /* 0x000fe20000000800 */
[----:B------:R-:W-:Y:S01]  /*59e0*/  @!PT LDS RZ, [RZ] ;  /* 0x00000000fffff984 */ /* 0x000fe20000000800 */
[----:B------:R-:W-:Y:S01]  /*59f0*/  @!PT LDS RZ, [RZ] ;  /* 0x00000000fffff984 */ /* 0x000fe20000000800 */
[----:B------:R-:W-:Y:S01]  /*5a00*/  @!PT LDS RZ, [RZ] ;  /* 0x00000000fffff984 */ /* 0x000fe20000000800 */
[----:B------:R1:W-:Y:S06]  /*5a10*/  MEMBAR.ALL.CTA ;  /* 0x0000000000007992 */ /* 0x0003ec0000008000 */
[----:B-1----:R-:W1:Y:S02]  /*5a20*/  FENCE.VIEW.ASYNC.S ;  /* 0x00000000000073c6 */ /* 0x002e640000000000 */
[----:B-1----:R1:W-:Y:S01]  /*5a30*/  SYNCS.ARRIVE.TRANS64.RED.A1T0 RZ, [R0+URZ], RZ ;  /* 0x000000ff00ff79a7 */ /* 0x0023e200081004ff */
[----:B--2---:R-:W-:Y:S11]  /*5a40*/  LOP3.LUT P0, RZ, R6, 0x1, RZ, 0xc0, !PT ;  /* 0x0000000106ff7812 */ /* 0x004ff6000780c0ff */
[----:B------:R-:W-:Y:S02]  /*5a50*/  @!UPT UIADD3 URZ, UPT, UPT, URZ, URZ, URZ ;  /* 0x000000fffffff290 */ /* 0x000fe4000fffe0ff */
[----:B------:R-:W-:Y:S01]  /*5a60*/  VOTEU.ANY UP1, P0 ;  /* 0x0000000000ff7886 */ /* 0x000fe20000020100 */
[----:B------:R-:W-:Y:S01]  /*5a70*/  PLOP3.LUT P0, PT, PT, PT, UP1, 0x80, 0x8 ;  /* 0x000000000008781c */ /* 0x000fe20003f0f018 */
[----:B------:R-:W-:Y:S06]  /*5a80*/  UP2UR UR4, UPR, URZ, 0x2 ;  /* 0x00000002ff047883 */ /* 0x000fec0008000000 */
[----:B------:R-:W-:Y:S06]  /*5a90*/  IMAD.U32 R60, RZ, RZ, UR4 ;  /* 0x00000004ff3c7e24 */ /* 0x000fec000f8e00ff */
[----:B------:R-:W-:Y:S02]  /*5aa0*/  @P0 SHF.R.U32.HI R2, RZ, 0x10, R5 ;  /* 0x00000010ff020819 */ /* 0x000fe40000011605 */
[----:B------:R-:W-:Y:S02]  /*5ab0*/  @P0 MOV R3, R4 ;  /* 0x0000000400030202 */ /* 0x000fe40000000f00 */
[----:B------:R-:W-:Y:S02]  /*5ac0*/  @P0 R2UR UR4, R2 ;  /* 0x00000000020402ca */ /* 0x000fe400000e0000 */
[----:B------:R-:W-:Y:S02]  /*5ad0*/  @P0 LOP3.LUT R4, R5, 0xffff, RZ, 0xc0, !PT ;  /* 0x0000ffff05040812 */ /* 0x000fe400078ec0ff */
[----:B------:R-:W-:Y:S02]  /*5ae0*/  @P0 R2UR UR6, R3 ;  /* 0x00000000030602ca */ /* 0x000fe400000e0000 */
[----:B------:R-:W-:Y:S07]  /*5af0*/  @P0 R2UR UR5, R4 ;  /* 0x00000000040502ca */ /* 0x000fee00000e0000 */
[----:B------:R-:W-:Y:S02]  /*5b00*/  @UP1 UMOV UR7, UR4 ;  /* 0x0000000400071c82 */ /* 0x000fe40008000000 */
[----:B------:R-:W-:Y:S02]  /*5b10*/  IMAD.U32 R58, RZ, RZ, UR7 ;  /* 0x00000007ff3a7e24 */ /* 0x000fe4000f8e00ff */
[----:B------:R-:W-:Y:S02]  /*5b20*/  @UP1 UMOV UR38, UR6 ;  /* 0x0000000600261c82 */ /* 0x000fe40008000000 */
[----:B------:R-:W-:Y:S01]  /*5b30*/  @UP1 UMOV UR37, UR5 ;  /* 0x0000000500251c82 */ /* 0x000fe20008000000 */
[----:B-1----:R-:W-:Y:S05]  /*5b40*/  BRA.U !UP0, `(.L_x_98) ;  /* 0x0000000108cc7547 */ /* 0x002fea000b800000 */
[----:B------:R-:W1:Y:S01]  /*5b50*/  LDCU UR12, c[0x0][0xb20] ;  /* 0x00016400ff0c77ac */ /* 0x000e620008000800 */
[----:B------:R-:W-:Y:S02]  /*5b60*/  UIMAD.WIDE.U32 UR4, UR62, UR59, URZ ;  /* 0x0000003b3e0472a5 */ /* 0x000fe4000f8e00ff */
[----:B------:R-:W-:Y:S02]  /*5b70*/  UIMAD.WIDE.U32 UR6, UR63, UR56, URZ ;  /* 0x000000383f0672a5 */ /* 0x000fe4000f8e00ff */
[----:B------:R-:W-:Y:S02]  /*5b80*/  UISETP.NE.AND UP0, UPT, UR58, 0x1, UPT ;  /* 0x000000013a00788c */ /* 0x000fe4000bf05270 */
[----:B------:R-:W-:Y:S02]  /*5b90*/  UIMAD.WIDE.U32 UR8, UR37, UR59, URZ ;  /* 0x0000003b250872a5 */ /* 0x000fe4000f8e00ff */
[----:B------:R-:W-:Y:S02]  /*5ba0*/  UIMAD.WIDE.U32 UR10, UR38, UR56, URZ ;  /* 0x00000038260a72a5 */ /* 0x000fe4000f8e00ff */
[----:B------:R-:W-:Y:S02]  /*5bb0*/  UISETP.NE.AND UP1, UPT, UR43, 0x1, UPT ;  /* 0x000000012b00788c */ /* 0x000fe4000bf25270 */
[----:B------:R-:W-:Y:S01]  /*5bc0*/  UISETP.NE.AND UP2, UPT, UR42, 0x1, UPT ;  /* 0x000000012a00788c */ /* 0x000fe2000bf45270 */
[----:B------:R-:W-:Y:S02]  /*5bd0*/  UMOV UR4, UR5 ;  /* 0x0000000500047c82 */ /* 0x000fe40008000000 */
[----:B-1----:R-:W-:Y:S03]  /*5be0*/  USHF.R.U32.HI UR5, URZ, UR12, UR4 ;  /* 0x0000000cff057299 */ /* 0x002fe60008011604 */
[----:B------:R-:W-:Y:S02]  /*5bf0*/  UMOV UR4, UR7 ;  /* 0x0000000700047c82 */ /* 0x000fe40008000000 */
[----:B------:R-:W-:Y:S02]  /*5c00*/  USHF.R.U32.HI UR7, URZ, UR57, UR4 ;  /* 0x00000039ff077299 */ /* 0x000fe40008011604 */
[----:B------:R-:W-:Y:S02]  /*5c10*/  USEL UR4, UR62, UR5, !UP0 ;  /* 0x000000053e047287 */ /* 0x000fe4000c000000 */
[----:B------:R-:W-:Y:S01]  /*5c20*/  USEL UR7, UR63, UR7, !UP1 ;  /* 0x000000073f077287 */ /* 0x000fe2000c800000 */
[----:B------:R-:W-:Y:S01]  /*5c30*/  UMOV UR5, UR9 ;  /* 0x0000000900057c82 */ /* 0x000fe20008000000 */
[----:B------:R-:W-:Y:S02]  /*5c40*/  UIMAD.WIDE.U32 UR8, UR4, UR40, URZ ;  /* 0x00000028040872a5 */ /* 0x000fe4000f8e00ff */
[----:B------:R-:W-:Y:S03]  /*5c50*/  USHF.R.U32.HI UR6, URZ, UR12, UR5 ;  /* 0x0000000cff067299 */ /* 0x000fe60008011605 */
[----:B------:R-:W-:Y:S01]  /*5c60*/  UMOV UR5, UR11 ;  /* 0x0000000b00057c82 */ /* 0x000fe20008000000 */
[----:B------:R-:W-:Y:S02]  /*5c70*/  UIMAD.WIDE.U32 UR10, UR7, UR40, URZ ;  /* 0x00000028070a72a5 */ /* 0x000fe4000f8e00ff */
[----:B------:R-:W-:Y:S02]  /*5c80*/  USHF.R.U32.HI UR12, URZ, UR57, UR5 ;  /* 0x00000039ff0c7299 */ /* 0x000fe40008011605 */
[----:B------:R-:W-:Y:S01]  /*5c90*/  USEL UR6, UR37, UR6, !UP0 ;  /* 0x0000000625067287 */ /* 0x000fe2000c000000 */
[----:B------:R-:W-:Y:S02]  /*5ca0*/  UMOV UR5, UR9 ;  /* 0x0000000900057c82 */ /* 0x000fe40008000000 */
[----:B------:R-:W-:Y:S01]  /*5cb0*/  UMOV UR10, UR11 ;  /* 0x0000000b000a7c82 */ /* 0x000fe20008000000 */
[----:B------:R-:W-:Y:S02]  /*5cc0*/  @UP2 USHF.R.U32.HI UR4, URZ, UR41, UR5 ;  /* 0x00000029ff042299 */ /* 0x000fe40008011605 */
[----:B------:R-:W-:Y:S02]  /*5cd0*/  @UP2 USHF.R.U32.HI UR7, URZ, UR41, UR10 ;  /* 0x00000029ff072299 */ /* 0x000fe4000801160a */
[----:B------:R-:W-:Y:S02]  /*5ce0*/  UIMAD UR4, UR42, UR4, URZ ;  /* 0x000000042a0472a4 */ /* 0x000fe4000f8e02ff */
[----:B------:R-:W-:Y:S02]  /*5cf0*/  UIMAD.WIDE.U32 UR10, UR6, UR40, URZ ;  /* 0x00000028060a72a5 */ /* 0x000fe4000f8e00ff */
[----:B------:R-:W-:Y:S02]  /*5d00*/  USEL UR5, UR38, UR12, !UP1 ;  /* 0x0000000c26057287 */ /* 0x000fe4000c800000 */
[----:B------:R-:W-:Y:S02]  /*5d10*/  UIMAD UR8, UR42, UR7, URZ ;  /* 0x000000072a0872a4 */ /* 0x000fe4000f8e02ff */
[----:B------:R-:W-:Y:S03]  /*5d20*/  UISETP.GE.AND UP0, UPT, UR6, UR4, UPT ;  /* 0x000000040600728c */ /* 0x000fe6000bf06270 */
[----:B------:R-:W-:Y:S01]  /*5d30*/  UMOV UR4, UR11 ;  /* 0x0000000b00047c82 */ /* 0x000fe20008000000 */
[----:B------:R-:W-:Y:S02]  /*5d40*/  UISETP.GE.OR UP0, UPT, UR5, UR8, UP0 ;  /* 0x000000080500728c */ /* 0x000fe40008706670 */
[----:B------:R-:W-:Y:S02]  /*5d50*/  USHF.R.U32.HI UR4, URZ, UR41, UR4 ;  /* 0x00000029ff047299 */ /* 0x000fe40008011604 */
[----:B------:R-:W-:Y:S02]  /*5d60*/  UIMAD.WIDE.U32 UR8, UR5, UR40, URZ ;  /* 0x00000028050872a5 */ /* 0x000fe4000f8e00ff */
[----:B------:R-:W-:Y:S02]  /*5d70*/  USEL UR11, UR6, UR4, !UP2 ;  /* 0x00000004060b7287 */ /* 0x000fe4000d000000 */
[----:B------:R-:W-:Y:S02]  /*5d80*/  UIADD3 UR8, UPT, UPT, -UR5, URZ, URZ ;  /* 0x000000ff05087290 */ /* 0x000fe4000fffe1ff */
[----:B------:R-:W-:Y:S01]  /*5d90*/  UIADD3 UR10, UPT, UPT, -UR11, URZ, URZ ;  /* 0x000000ff0b0a7290 */ /* 0x000fe2000fffe1ff */
[----:B------:R-:W-:Y:S01]  /*5da0*/  @!UP0 UMOV UR4, UR9 ;  /* 0x0000000900048c82 */ /* 0x000fe20008000000 */
[----:B------:R-:W-:Y:S02]  /*5db0*/  UIADD3 UR9, UPT, UPT, -UR6, URZ, URZ ;  /* 0x000000ff06097290 */ /* 0x000fe4000fffe1ff */
[----:B------:R-:W-:Y:S02]  /*5dc0*/  @!UP0 USHF.R.U32.HI UR4, URZ, UR41, UR4 ;  /* 0x00000029ff048299 */ /* 0x000fe40008011604 */
[----:B------:R-:W-:Y:S02]  /*5dd0*/  UIMAD UR10, UR42, UR10, UR6 ;  /* 0x0000000a2a0a72a4 */ /* 0x000fe4000f8e0206 */
[----:B------:R-:W-:Y:S04]  /*5de0*/  @!UP0 USEL UR4, UR5, UR4, !UP2 ;  /* 0x0000000405048287 */ /* 0x000fe8000d000000 */
[----:B------:R-:W-:Y:S02]  /*5df0*/  @!UP0 UIMAD UR10, UR7, UR10, UR4 ;  /* 0x0000000a070a82a4 */ /* 0x000fe4000f8e0204 */
[----:B------:R-:W-:Y:S02]  /*5e00*/  @!UP0 UIADD3 UR11, UPT, UPT, UR11, -UR4, URZ ;  /* 0x800000040b0b8290 */ /* 0x000fe4000fffe0ff */
[----:B------:R-:W-:Y:S02]  /*5e10*/  UIMAD UR7, UR43, UR8, UR38 ;  /* 0x000000082b0772a4 */ /* 0x000fe4000f8e0226 */
[----:B------:R-:W-:Y:S02]  /*5e20*/  @!UP0 UIMAD UR6, UR11, UR42, UR5 ;  /* 0x0000002a0b0682a4 */ /* 0x000fe4000f8e0205 */
[----:B------:R-:W-:Y:S01]  /*5e30*/  UIMAD UR4, UR58, UR9, UR37 ;  /* 0x000000093a0472a4 */ /* 0x000fe2000f8e0225 */
[----:B------:R-:W-:Y:S02]  /*5e40*/  @!UP0 UMOV UR5, UR10 ;  /* 0x0000000a00058c82 */ /* 0x000fe40008000000 */
[----:B------:R-:W-:Y:S02]  /*5e50*/  UIMAD UR38, UR5, UR43, UR7 ;  /* 0x0000002b052672a4 */ /* 0x000fe4000f8e0207 */
[----:B------:R-:W-:Y:S11]  /*5e60*/  UIMAD UR37, UR6, UR58, UR4 ;  /* 0x0000003a062572a4 */ /* 0x000ff6000f8e0204 */
[----:B------:R-:W-:Y:S01]  /*5e70*/  @!UPT UIADD3 URZ, UPT, UPT, URZ, URZ, URZ ;  /* 0x000000fffffff290 */ /* 0x000fe2000fffe0ff */
.L_x_98:
[----:B------:R-:W-:Y:S01]  /*5e80*/  UISETP.NE.AND UP0, UPT, UR39, 0x1, UPT ;  /* 0x000000012700788c */ /* 0x000fe2000bf05270 */
[----:B------:R-:W-:Y:S01]  /*5e90*/  R2UR UR11, R59 ;  /* 0x000000003b0b72ca */ /* 0x000fe200000e0000 */
[----:B------:R-:W-:Y:S01]  /*5ea0*/  USHF.L.U32 UR50, UR26, 0x6, URZ ;  /* 0x000000061a327899 */ /* 0x000fe200080006ff */
[----:B------:R-:W-:Y:S01]  /*5eb0*/  IADD3 R51, PT, PT, R51, 0x1, RZ ;  /* 0x0000000133337810 */ /* 0x000fe20007ffe0ff */
[----:B------:R-:W-:Y:S07]  /*5ec0*/  USHF.L.U32 UR49, UR30, 0x6, URZ ;  /* 0x000000061e317899 */ /* 0x000fee00080006ff */
[----:B------:R-:W1:Y:S01]  /*5ed0*/  @!UP0 LDCU.128 UR12, c[0x0][0xb10] ;  /* 0x00016200ff0c87ac */ /* 0x000e620008000c00 */
[----:B------:R-:W2:Y:S01]  /*5ee0*/  @!UP0 LDCU UR5, c[0x0][0xb0c] ;  /* 0x00016180ff0587ac */ /* 0x000ea20008000800 */
[----:B------:R-:W3:Y:S01]  /*5ef0*/  @!UP0 LDCU UR10, c[0x0][0xb20] ;  /* 0x00016400ff0a87ac */ /* 0x000ee20008000800 */
[----:B-1----:R-:W-:Y:S02]  /*5f00*/  UIMAD.WIDE.U32 UR8, UR38, UR12, URZ ;  /* 0x0000000c260872a5 */ /* 0x002fe4000f8e00ff */
[----:B------:R-:W-:Y:S02]  /*5f10*/  UIMAD.WIDE.U32 UR6, UR37, UR15, URZ ;  /* 0x0000000f250672a5 */ /* 0x000fe4000f8e00ff */
[----:B------:R-:W-:Y:S03]  /*5f20*/  @!UP0 UISETP.NE.AND UP1, UPT, UR14, 0x1, UPT ;  /* 0x000000010e00888c */ /* 0x000fe6000bf25270 */
[----:B------:R-:W-:Y:S01]  /*5f30*/  @!UP0 UMOV UR4, UR9 ;  /* 0x0000000900048c82 */ /* 0x000fe20008000000 */
[----:B--2---:R-:W-:Y:S02]  /*5f40*/  @!UP0 UISETP.NE.AND UP2, UPT, UR5, 0x1, UPT ;  /* 0x000000010500888c */ /* 0x004fe4000bf45270 */
[----:B------:R-:W-:Y:S01]  /*5f50*/  @!UP0 USHF.R.U32.HI UR4, URZ, UR13, UR4 ;  /* 0x0000000dff048299 */ /* 0x000fe20008011604 */
[----:B------:R-:W-:Y:S02]  /*5f60*/  @!UP0 UMOV UR6, UR7 ;  /* 0x0000000700068c82 */ /* 0x000fe40008000000 */
[----:B---3--:R-:W-:Y:S02]  /*5f70*/  @!UP0 USHF.R.U32.HI UR6, URZ, UR10, UR6 ;  /* 0x0000000aff068299 */ /* 0x008fe40008011606 */
[----:B------:R-:W-:Y:S02]  /*5f80*/  @!UP0 USEL UR7, UR38, UR4, !UP2 ;  /* 0x0000000426078287 */ /* 0x000fe4000d000000 */
[----:B------:R-:W-:Y:S04]  /*5f90*/  @!UP0 USEL UR6, UR37, UR6, !UP1 ;  /* 0x0000000625068287 */ /* 0x000fe8000c800000 */
[----:B------:R-:W-:Y:S02]  /*5fa0*/  @!UP0 UIADD3 UR4, UPT, UPT, -UR7, UR6, URZ ;  /* 0x0000000607048290 */ /* 0x000fe4000fffe1ff */
[----:B------:R-:W-:Y:S02]  /*5fb0*/  @!UP0 UIADD3 UR6, UPT, UPT, UR7, -UR6, URZ ;  /* 0x8000000607068290 */ /* 0x000fe4000fffe0ff */
[----:B------:R-:W-:Y:S02]  /*5fc0*/  @!UP0 UIMAD UR38, UR4, UR5, UR38 ;  /* 0x00000005042682a4 */ /* 0x000fe4000f8e0226 */
[----:B------:R-:W-:Y:S02]  /*5fd0*/  @!UP0 UIMAD UR37, UR6, UR14, UR37 ;  /* 0x0000000e062582a4 */ /* 0x000fe4000f8e0225 */
[----:B------:R-:W-:Y:S09]  /*5fe0*/  ULOP3.LUT UP0, URZ, UR11, 0x1b0, URZ, 0xc0, !UPT ;  /* 0x000001b00bff7892 */ /* 0x000ff2000f80c0ff */
[----:B------:R-:W-:Y:S05]  /*5ff0*/  BRA.U !UP0, `(.L_x_99) ;  /* 0x00000001087c7547 */ /* 0x000fea000b800000 */
[----:B------:R-:W1:Y:S01]  /*6000*/  LDCU.64 UR8, c[0x4][0x80] ;  /* 0x01001000ff0877ac */ /* 0x000e620008000a00 */
[----:B------:R-:W-:Y:S01]  /*6010*/  MOV R2, 0x0 ;  /* 0x0000000000027802 */ /* 0x000fe20000000f00 */
[----:B------:R-:W-:Y:S02]  /*6020*/  HFMA2 R12, -RZ, RZ, 0, 5.9604644775390625e-08 ;  /* 0x00000001ff0c7431 */ /* 0x000fe400000001ff */
[----:B------:R-:W-:Y:S01]  /*6030*/  IMAD.MOV.U32 R8, RZ, RZ, 0x70 ;  /* 0x00000070ff087424 */ /* 0x000fe200078e00ff */
[----:B------:R2:W3:Y:S01]  /*6040*/  LDC.64 R14, c[0x4][R2] ;  /* 0x01000000020e7b82 */ /* 0x0004e20000000a00 */
[----:B------:R-:W4:Y:S01]  /*6050*/  LDCU.64 UR6, c[0x4][0x88] ;  /* 0x01001100ff0677ac */ /* 0x000f220008000a00 */
[----:B------:R-:W-:Y:S01]  /*6060*/  IMAD.MOV.U32 R13, RZ, RZ, RZ ;  /* 0x000000ffff0d7224 */ /* 0x000fe200078e00ff */
[----:B------:R-:W2:Y:S01]  /*6070*/  LDCU.64 UR4, c[0x4][0x8] ;  /* 0x01000100ff0477ac */ /* 0x000ea20008000a00 */
[----:B-1----:R-:W-:Y:S01]  /*6080*/  MOV R5, UR9 ;  /* 0x0000000900057c02 */ /* 0x002fe20008000f00 */
[----:B------:R-:W-:Y:S01]  /*6090*/  IMAD.U32 R4, RZ, RZ, UR8 ;  /* 0x00000008ff047e24 */ /* 0x000fe2000f8e00ff */
[----:B----4-:R-:W-:Y:S01]  /*60a0*/  MOV R7, UR7 ;  /* 0x0000000700077c02 */ /* 0x010fe20008000f00 */
[----:B------:R-:W-:Y:S01]  /*60b0*/  IMAD.U32 R6, RZ, RZ, UR6 ;  /* 0x00000006ff067e24 */ /* 0x000fe2000f8e00ff */
[----:B--2---:R-:W-:Y:S01]  /*60c0*/  MOV R11, UR5 ;  /* 0x00000005000b7c02 */ /* 0x004fe20008000f00 */
[----:B------:R-:W-:Y:S02]  /*60d0*/  IMAD.U32 R10, RZ, RZ, UR4 ;  /* 0x00000004ff0a7e24 */ /* 0x000fe4000f8e00ff */
[----:B------:R-:W-:Y:S07]  /*60e0*/  LEPC R20, `(.L_x_100) ;  /* 0x000000001014794e */ /* 0x000fee0000000000 */
[----:B---3-5:R-:W-:Y:S05]  /*60f0*/  CALL.ABS.NOINC R14 ;  /* 0x000000000e007343 */ /* 0x028fea0003c00000 */
.L_x_100:
[----:B------:R-:W1:Y:S01]  /*6100*/  LDCU.64 UR8, c[0x4][0x80] ;  /* 0x01001000ff0877ac */ /* 0x000e620008000a00 */
[----:B------:R-:W2:Y:S01]  /*6110*/  LDC.64 R2, c[0x4][R2] ;  /* 0x0100000002027b82 */ /* 0x000ea20000000a00 */
[----:B------:R-:W-:Y:S02]  /*6120*/  HFMA2 R12, -RZ, RZ, 0, 5.9604644775390625e-08 ;  /* 0x00000001ff0c7431 */ /* 0x000fe400000001ff */
[----:B------:R-:W-:Y:S02]  /*6130*/  IMAD.MOV.U32 R8, RZ, RZ, 0x70 ;  /* 0x00000070ff087424 */ /* 0x000fe400078e00ff */
[----:B------:R-:W-:Y:S01]  /*6140*/  IMAD.MOV.U32 R13, RZ, RZ, RZ ;  /* 0x000000ffff0d7224 */ /* 0x000fe200078e00ff */
[----:B------:R-:W3:Y:S01]  /*6150*/  LDCU.64 UR6, c[0x4][0x88] ;  /* 0x01001100ff0677ac */ /* 0x000ee20008000a00 */
[----:B------:R-:W4:Y:S01]  /*6160*/  LDCU.64 UR4, c[0x4][0x8] ;  /* 0x01000100ff0477ac */ /* 0x000f220008000a00 */
[----:B-1----:R-:W-:Y:S02]  /*6170*/  MOV R4, UR8 ;  /* 0x0000000800047c02 */ /* 0x002fe40008000f00 */
[----:B------:R-:W-:Y:S02]  /*6180*/  MOV R5, UR9 ;  /* 0x0000000900057c02 */ /* 0x000fe40008000f00 */
[----:B---3--:R-:W-:Y:S01]  /*6190*/  MOV R7, UR7 ;  /* 0x0000000700077c02 */ /* 0x008fe20008000f00 */
[----:B------:R-:W-:Y:S01]  /*61a0*/  IMAD.U32 R6, RZ, RZ, UR6 ;  /* 0x00000006ff067e24 */ /* 0x000fe2000f8e00ff */
[----:B----4-:R-:W-:Y:S01]  /*61b0*/  MOV R11, UR5 ;  /* 0x00000005000b7c02 */ /* 0x010fe20008000f00 */
[----:B------:R-:W-:Y:S02]  /*61c0*/  IMAD.U32 R10, RZ, RZ, UR4 ;  /* 0x00000004ff0a7e24 */ /* 0x000fe4000f8e00ff */
[----:B------:R-:W-:Y:S07]  /*61d0*/  LEPC R20, `(.L_x_99) ;  /* 0x000000001014794e */ /* 0x000fee0000000000 */
[----:B--2---:R-:W-:Y:S05]  /*61e0*/  CALL.ABS.NOINC R2 ;  /* 0x0000000002007343 */ /* 0x004fea0003c00000 */
.L_x_99:
[----:B------:R-:W-:Y:S02]  /*61f0*/  R2UR UR6, R49 ;  /* 0x00000000310672ca */ /* 0x000fe400000e0000 */
[----:B------:R-:W-:Y:S02]  /*6200*/  R2UR UR5, R57 ;  /* 0x00000000390572ca */ /* 0x000fe400000e0000 */
[----:B------:R-:W-:Y:S02]  /*6210*/  R2UR UR4, R56 ;  /* 0x00000000380472ca */ /* 0x000fe400000e0000 */
[----:B------:R-:W-:Y:S02]  /*6220*/  ISETP.NE.U32.AND P4, PT, R42, RZ, PT ;  /* 0x000000ff2a00720c */ /* 0x000fe40003f85070 */
[----:B------:R-:W-:Y:S02]  /*6230*/  ISETP.NE.U32.AND P2, PT, RZ, UR60, PT ;  /* 0x0000003cff007c0c */ /* 0x000fe4000bf45070 */
[----:B------:R-:W-:Y:S02]  /*6240*/  ISETP.NE.AND.EX P4, PT, R43, RZ, PT, P4 ;  /* 0x000000ff2b00720c */ /* 0x000fe40003f85340 */
[----:B------:R-:W-:Y:S01]  /*6250*/  ISETP.NE.AND.EX P2, PT, RZ, UR61, PT, P2 ;  /* 0x0000003dff007c0c */ /* 0x000fe2000bf45320 */
[----:B------:R-:W-:Y:S02]  /*6260*/  UISETP.NE.AND UP2, UPT, UR6, URZ, UPT ;  /* 0x000000ff0600728c */ /* 0x000fe4000bf45270 */
[----:B------:R-:W-:Y:S04]  /*6270*/  UISETP.NE.U32.AND UP0, UPT, UR5, URZ, UPT ;  /* 0x000000ff0500728c */ /* 0x000fe8000bf05070 */
[----:B------:R-:W-:Y:S01]  /*6280*/  UISETP.NE.AND.EX UP1, UPT, UR4, URZ, UPT, UP0 ;  /* 0x000000ff0400728c */ /* 0x000fe2000bf25300 */
[----:B------:R-:W-:Y:S01]  /*6290*/  PLOP3.LUT P1, PT, PT, PT, UP2, 0x80, 0x8 ;  /* 0x000000000008781c */ /* 0x000fe20003f2f028 */
[----:B------:R-:W-:Y:S03]  /*62a0*/  UPLOP3.LUT UP0, UPT, UPT, UPT, UPT, 0x40, 0x4 ;  /* 0x000000000004789c */ /* 0x000fe60003f0e870 */
[----:B------:R-:W-:Y:S06]  /*62b0*/  @UP2 UPLOP3.LUT UP0, UPT, UPT, UPT, UP1, 0x80, 0x8 ;  /* 0x000000000008289c */ /* 0x000fec0003f0f010 */
[----:B------:R-:W-:Y:S01]  /*62c0*/  PLOP3.LUT P0, PT, PT, PT, UP0, 0x80, 0x8 ;  /* 0x000000000008781c */ /* 0x000fe20003f0f008 */
[----:B------:R-:W-:Y:S01]  /*62d0*/  @!UPT UIADD3 URZ, UPT, UPT, URZ, URZ, URZ ;  /* 0x000000fffffff290 */ /* 0x000fe2000fffe0ff */
[----:B------:R-:W-:Y:S11]  /*62e0*/  BRA.U !UP1, `(.L_x_101) ;  /* 0x0000000109407547 */ /* 0x000ff6000b800000 */
[----:B------:R-:W-:Y:S01]  /*62f0*/  UISETP.NE.U32.AND UP0, UPT, UR60, URZ, UPT ;  /* 0x000000ff3c00728c */ /* 0x000fe2000bf05070 */
[----:B------:R-:W-:Y:S01]  /*6300*/  R2UR UR6, R57 ;  /* 0x00000000390672ca */ /* 0x000fe200000e0000 */
[----:B------:R-:W1:Y:S01]  /*6310*/  LDCU.64 UR8, c[0x0][0x358] ;  /* 0x00006b00ff0877ac */ /* 0x000e620008000a00 */
[----:B------:R-:W-:Y:S02]  /*6320*/  HFMA2 R45, -RZ, RZ, 0, 5.9604644775390625e-08 ;  /* 0x00000001ff2d7431 */ /* 0x000fe400000001ff */
[----:B------:R-:W-:Y:S01]  /*6330*/  IMAD.MOV.U32 R0, RZ, RZ, 0x1 ;  /* 0x00000001ff007424 */ /* 0x000fe200078e00ff */
[----:B------:R-:W-:Y:S06]  /*6340*/  UISETP.NE.AND.EX UP0, UPT, UR61, URZ, UPT, UP0 ;  /* 0x000000ff3d00728c */ /* 0x000fec000bf05300 */
[----:B------:R-:W-:Y:S05]  /*6350*/  PLOP3.LUT P3, PT, PT, PT, UP0, 0x80, 0x8 ;  /* 0x000000000008781c */ /* 0x000fea0003f6f008 */
[----:B------:R-:W2:Y:S01]  /*6360*/  @UP0 LDCU.64 UR4, c[0x0][0x888] ;  /* 0x00011100ff0407ac */ /* 0x000ea20008000a00 */
[----:B------:R-:W-:Y:S07]  /*6370*/  @UP0 UIMAD UR6, UR36, UR6, URZ ;  /* 0x00000006240602a4 */ /* 0x000fee000f8e02ff */
[----:B------:R-:W-:Y:S01]  /*6380*/  @!P3 PRMT R45, R0, 0x7610, R45 ;  /* 0x00007610002db816 */ /* 0x000fe2000000002d */
[----:B--2---:R-:W-:Y:S06]  /*6390*/  @UP0 UIMAD.WIDE UR4, UR6, 0x4, UR4 ;  /* 0x00000004060408a5 */ /* 0x004fec000f8e0204 */
[----:B-----5:R-:W-:Y:S02]  /*63a0*/  IMAD.U32 R26, RZ, RZ, UR4 ;  /* 0x00000004ff1a7e24 */ /* 0x020fe4000f8e00ff */
[----:B------:R-:W-:Y:S03]  /*63b0*/  IMAD.U32 R27, RZ, RZ, UR5 ;  /* 0x00000005ff1b7e24 */ /* 0x000fe6000f8e00ff */
[----:B------:R-:W2:Y:S02]  /*63c0*/  @!UP0 LDCU UR4, c[0x0][0x880] ;  /* 0x00011000ff0487ac */ /* 0x000ea40008000800 */
[----:B-1----:R1:W5:Y:S02]  /*63d0*/  @P3 LDG.E R26, desc[UR8][R26.64] ;  /* 0x000000081a1a3981 */ /* 0x002364000c1e1900 */
[----:B-12---:R-:W-:Y:S02]  /*63e0*/  @!P3 MOV R26, UR4 ;  /* 0x00000004001abc02 */ /* 0x006fe40008000f00 */
.L_x_101:
[----:B------:R-:W-:Y:S05]  /*63f0*/  @!P4 BRA `(.L_x_102) ;  /* 0x000000000024c947 */ /* 0x000fea0003800000 */
[----:B------:R-:W-:Y:S01]  /*6400*/  ISETP.NE.U32.AND P3, PT, R40, RZ, PT ;  /* 0x000000ff2800720c */ /* 0x000fe20003f65070 */
[----:B------:R-:W1:Y:S03]  /*6410*/  LDCU.64 UR4, c[0x0][0x358] ;  /* 0x00006b00ff0477ac */ /* 0x000e660008000a00 */
[----:B------:R-:W-:Y:S11]  /*6420*/  ISETP.NE.AND.EX P3, PT, R41, RZ, PT, P3 ;  /* 0x000000ff2900720c */ /* 0x000ff60003f65330 */
[----:B------:R-:W-:Y:S02]  /*6430*/  @!UPT UIADD3 URZ, UPT, UPT, URZ, URZ, URZ ;  /* 0x000000fffffff290 */ /* 0x000fe4000fffe0ff */
[----:B------:R-:W2:Y:S01]  /*6440*/  @P3 LDC.64 R2, c[0x0][0x8a8] ;  /* 0x00022a00ff023b82 */ /* 0x000ea20000000a00 */
[----:B------:R-:W-:Y:S04]  /*6450*/  @P3 IMAD R0, R42, UR36, RZ ;  /* 0x000000242a003c24 */ /* 0x000fe8000f8e02ff */
[----:B--2---:R-:W-:Y:S05]  /*6460*/  @P3 IMAD.WIDE R2, R0, 0x4, R2 ;  /* 0x0000000400023825 */ /* 0x004fea00078e0202 */
[----:B-1---5:R1:W5:Y:S02]  /*6470*/  @P3 LDG.E R24, desc[UR4][R2.64] ;  /* 0x0000000402183981 */ /* 0x022364000c1e1900 */
[----:B-1----:R-:W2:Y:S02]  /*6480*/  @!P3 LDC R24, c[0x0][0x8a0] ;  /* 0x00022800ff18bb82 */ /* 0x002ea40000000800 */
.L_x_102:
[----:B-----5:R-:W-:Y:S01]  /*6490*/  FSETP.NEU.AND P3, PT, R26, RZ, PT ;  /* 0x000000ff1a00720b */ /* 0x020fe20003f6d000 */
[----:B------:R-:W-:Y:S01]  /*64a0*/  IMAD.U32 R2, RZ, RZ, UR46 ;  /* 0x0000002eff027e24 */ /* 0x000fe2000f8e00ff */
[----:B------:R-:W-:Y:S01]  /*64b0*/  SEL R5, RZ, 0xffffffff, P2 ;  /* 0xffffffffff057807 */ /* 0x000fe20001000000 */
[----:B------:R-:W-:Y:S01]  /*64c0*/  ULOP3.LUT UR4, UR55, 0x1, URZ, 0x3c, !UPT ;  /* 0x0000000137047892 */ /* 0x000fe2000f8e3cff */
[----:B------:R-:W-:Y:S01]  /*64d0*/  @P1 LOP3.LUT P2, RZ, R45, 0xff, RZ, 0xc0, !PT ;  /* 0x000000ff2dff1812 */ /* 0x000fe2000784c0ff */
[----:B------:R-:W-:Y:S01]  /*64e0*/  BSSY B1, `(.L_x_103) ;  /* 0x000003d000017945 */ /* 0x000fe20003800000 */
[----:B------:R-:W-:Y:S01]  /*64f0*/  @P1 SEL R0, RZ, 0xffffffff, P3 ;  /* 0xffffffffff001807 */ /* 0x000fe20001800000 */
[----:B------:R-:W-:Y:S01]  /*6500*/  IMAD.MOV.U32 R65, RZ, RZ, 0x1 ;  /* 0x00000001ff417424 */ /* 0x000fe200078e00ff */
[----:B------:R-:W-:Y:S01]  /*6510*/  LEA R2, R2, UR44, 0x3 ;  /* 0x0000002c02027c11 */ /* 0x000fe2000f8e18ff */
[----:B------:R-:W-:Y:S01]  /*6520*/  IMAD.U32 R63, RZ, RZ, UR4 ;  /* 0x00000004ff3f7e24 */ /* 0x000fe2000f8e00ff */
[----:B------:R-:W-:Y:S01]  /*6530*/  @P0 SEL R0, R5, R0, !P2 ;  /* 0x0000000005000207 */ /* 0x000fe20005000000 */
[----:B------:R-:W-:Y:S01]  /*6540*/  IMAD.U32 R64, RZ, RZ, UR46 ;  /* 0x0000002eff407e24 */ /* 0x000fe2000f8e00ff */
[----:B------:R-:W-:Y:S02]  /*6550*/  LEA R27, R22, UR44, 0x3 ;  /* 0x0000002c161b7c11 */ /* 0x000fe4000f8e18ff */
[----:B------:R-:W-:Y:S02]  /*6560*/  CS2R R38, SRZ ;  /* 0x0000000000267805 */ /* 0x000fe4000001ff00 */
[----:B------:R-:W-:Y:S02]  /*6570*/  @P1 LOP3.LUT R0, R0, 0x1, RZ, 0xc0, !PT ;  /* 0x0000000100001812 */ /* 0x000fe400078ec0ff */
[----:B------:R-:W-:Y:S02]  /*6580*/  CS2R R36, SRZ ;  /* 0x0000000000247805 */ /* 0x000fe4000001ff00 */
[----:B------:R-:W-:Y:S02]  /*6590*/  SHF.L.U32 R3, R53, 0x1f, RZ ;  /* 0x0000001f35037819 */ /* 0x000fe400000006ff */
[----:B------:R-:W-:Y:S02]  /*65a0*/  CS2R R30, SRZ ;  /* 0x00000000001e7805 */ /* 0x000fe4000001ff00 */
[----:B------:R-:W-:Y:S02]  /*65b0*/  ISETP.NE.U32.OR P5, PT, R0, 0x1, !P1 ;  /* 0x000000010000780c */ /* 0x000fe40004fa5470 */
[----:B------:R-:W-:Y:S02]  /*65c0*/  CS2R R28, SRZ ;  /* 0x00000000001c7805 */ /* 0x000fe4000001ff00 */
[----:B------:R-:W-:Y:S02]  /*65d0*/  PLOP3.LUT P2, PT, PT, PT, UP1, 0x80, 0x8 ;  /* 0x000000000008781c */ /* 0x000fe40003f4f018 */
[----:B------:R-:W-:Y:S02]  /*65e0*/  LEA.HI R25, R22, R22, RZ, 0x1 ;  /* 0x0000001616197211 */ /* 0x000fe400078f08ff */
[----:B------:R-:W-:Y:S02]  /*65f0*/  LOP3.LUT P4, R50, R45, 0xff, RZ, 0xc0, !PT ;  /* 0x000000ff2d327812 */ /* 0x000fe4000788c0ff */
[----:B------:R-:W-:Y:S02]  /*6600*/  SEL R4, RZ, 0xffffffff, P3 ;  /* 0xffffffffff047807 */ /* 0x000fe40001800000 */
[----:B------:R-:W-:Y:S02]  /*6610*/  P2R R61, PR, RZ, 0x20 ;  /* 0x00000020ff3d7803 */ /* 0x000fe40000000000 */
[----:B------:R-:W-:Y:S03]  /*6620*/  @P5 SHF.L.U32 R0, R63, 0x1f, RZ ;  /* 0x0000001f3f005819 */ /* 0x000fe600000006ff */
[----:B------:R-:W-:Y:S01]  /*6630*/  @P2 SEL R4, R5, R4, !P4 ;  /* 0x0000000405042207 */ /* 0x000fe20006000000 */
[----:B------:R1:W3:Y:S03]  /*6640*/  @P5 SYNCS.PHASECHK.TRANS64.TRYWAIT P1, [R2+URZ+0xd0], R0 ;  /* 0x0000d000020055a7 */ /* 0x0002e600080211ff */
[----:B------:R-:W-:Y:S04]  /*6650*/  LOP3.LUT R4, R4, 0x1, RZ, 0xc0, !PT ;  /* 0x0000000104047812 */ /* 0x000fe800078ec0ff */
[----:B------:R-:W-:Y:S04]  /*6660*/  ISETP.NE.U32.AND P2, PT, R4, 0x1, PT ;  /* 0x000000010400780c */ /* 0x000fe80003f45070 */
[----:B------:R-:W-:Y:S01]  /*6670*/  P2R R66, PR, RZ, 0x4 ;  /* 0x00000004ff427803 */ /* 0x000fe20000000000 */
[----:B------:R4:W2:Y:S01]  /*6680*/  SYNCS.PHASECHK.TRANS64.TRYWAIT P0, [R27+URZ+0x130], R3 ;  /* 0x000130031b0075a7 */ /* 0x0008a200080011ff */
[C---:B-1----:R-:W-:Y:S01]  /*6690*/  IMAD.SHL.U32 R0, R25.reuse, 0x20, RZ ;  /* 0x0000002019007824 */ /* 0x042fe200078e00ff */
[----:B------:R-:W-:Y:S04]  /*66a0*/  LOP3.LUT R25, R25, 0xffe, RZ, 0xc0, !PT ;  /* 0x00000ffe19197812 */ /* 0x000fe800078ec0ff */
[----:B------:R-:W-:Y:S01]  /*66b0*/  LOP3.LUT R0, R0, 0xffffffc0, RZ, 0xc0, !PT ;  /* 0xffffffc000007812 */ /* 0x000fe200078ec0ff */
[----:B------:R-:W-:Y:S04]  /*66c0*/  IMAD.IADD R25, R22, 0x1, -R25 ;  /* 0x0000000116197824 */ /* 0x000fe800078e0a19 */
[----:B------:R-:W-:Y:S04]  /*66d0*/  IMAD.IADD R0, R23, 0x1, R0 ;  /* 0x0000000117007824 */ /* 0x000fe800078e0200 */
[----:B------:R-:W-:Y:S01]  /*66e0*/  IMAD R25, R25, 0x100000, R0 ;  /* 0x0010000019197824 */ /* 0x000fe200078e0200 */
[----:B---3--:R-:W-:Y:S01]  /*66f0*/  @P5 SEL R65, RZ, 0x1, !P1 ;  /* 0x00000001ff415807 */ /* 0x008fe20004800000 */
[----:B----4-:R-:W-:Y:S06]  /*6700*/  @!P5 BRA `(.L_x_104) ;  /* 0x000000000068d947 */ /* 0x010fec0003800000 */
[----:B------:R-:W-:Y:S01]  /*6710*/  HFMA2 R31, -RZ, RZ, 0, 0 ;  /* 0x00000000ff1f7431 */ /* 0x000fe200000001ff */
[----:B------:R-:W-:Y:S01]  /*6720*/  ISETP.NE.AND P1, PT, R65, RZ, PT ;  /* 0x000000ff4100720c */ /* 0x000fe20003f25270 */
[----:B------:R-:W-:Y:S01]  /*6730*/  IMAD.U32 R0, RZ, RZ, UR46 ;  /* 0x0000002eff007e24 */ /* 0x000fe2000f8e00ff */
[----:B------:R-:W-:Y:S11]  /*6740*/  BSSY B0, `(.L_x_105) ;  /* 0x0000005000007945 */ /* 0x000ff60003800000 */
[----:B------:R-:W-:Y:S05]  /*6750*/  @P1 BRA `(.L_x_106) ;  /* 0x00000000000c1947 */ /* 0x000fea0003800000 */
[----:B------:R-:W-:Y:S04]  /*6760*/  SHF.L.U32 R4, R63, 0x1f, RZ ;  /* 0x0000001f3f047819 */ /* 0x000fe800000006ff */
[----:B------:R-:W1:Y:S02]  /*6770*/  SYNCS.PHASECHK.TRANS64.TRYWAIT P1, [R2+URZ+0xd0], R4 ;  /* 0x0000d004020075a7 */ /* 0x000e6400080211ff */
[----:B-1----:R-:W-:Y:S05]  /*6780*/  @!P1 BRA `(.L_x_107) ;  /* 0x00000020008c9947 */ /* 0x002fea0003800000 */
.L_x_106:
[----:B------:R-:W-:Y:S05]  /*6790*/  BSYNC B0 ;  /* 0x0000000000007941 */ /* 0x000fea0003800000 */
.L_x_105:
[----:B------:R-:W-:Y:S01]  /*67a0*/  ISETP.NE.AND P1, PT, R66, RZ, PT ;  /* 0x000000ff4200720c */ /* 0x000fe20003f25270 */
[----:B------:R-:W-:Y:S01]  /*67b0*/  IMAD.MOV.U32 R30, RZ, RZ, RZ ;  /* 0x000000ffff1e7224 */ /* 0x000fe200078e00ff */
[----:B------:R-:W-:Y:S02]  /*67c0*/  CS2R R28, SRZ ;  /* 0x00000000001c7805 */ /* 0x000fe4000001ff00 */
[----:B------:R-:W-:Y:S02]  /*67d0*/  CS2R R38, SRZ ;  /* 0x0000000000267805 */ /* 0x000fe4000001ff00 */
[----:B------:R-:W-:Y:S07]  /*67e0*/  CS2R R36, SRZ ;  /* 0x0000000000247805 */ /* 0x000fee000001ff00 */
[----:B-1----:R-:W-:Y:S01]  /*67f0*/  @P1 IMAD R2, R0, 0x800, R44 ;  /* 0x0000080000021824 */ /* 0x002fe200078e022c */
[----:B------:R-:W-:Y:S05]  /*6800*/  @P1 WARPSYNC.ALL ;  /* 0x0000000000001948 */ /* 0x000fea0003800000 */
[----:B------:R-:W-:Y:S01]  /*6810*/  @P1 LEA R2, R2, UR44, 0x1 ;  /* 0x0000002c02021c11 */ /* 0x000fe2000f8e08ff */
[----:B------:R-:W-:Y:S04]  /*6820*/  UIADD3 UR4, UPT, UPT, UR46, 0x1, URZ ;  /* 0x000000012e047890 */ /* 0x000fe8000fffe0ff */
[----:B------:R1:W3:Y:S01]  /*6830*/  @P1 LDSM.16.M88.4 R28, [R2+0x200] ;  /* 0x00020000021c183b */ /* 0x0002e20000000200 */
[----:B------:R-:W-:Y:S01]  /*6840*/  UISETP.NE.AND UP0, UPT, UR4, 0x3, UPT ;  /* 0x000000030400788c */ /* 0x000fe2000bf05270 */
[----:B------:R-:W-:Y:S03]  /*6850*/  @P1 IMAD R0, R54, 0x2, R2 ;  /* 0x0000000236001824 */ /* 0x000fe600078e0202 */
[----:B------:R-:W-:Y:S02]  /*6860*/  USEL UR5, URZ, 0x1, UP0 ;  /* 0x00000001ff057887 */ /* 0x000fe40008000000 */
[----:B------:R1:W4:Y:S01]  /*6870*/  @P1 LDSM.16.M88.4 R36, [R0+0x200] ;  /* 0x000200000024183b */ /* 0x0003220000000200 */
[----:B------:R-:W-:Y:S03]  /*6880*/  USEL UR4, UR4, URZ, UP0 ;  /* 0x000000ff04047287 */ /* 0x000fe60008000000 */
[----:B------:R-:W-:Y:S03]  /*6890*/  LOP3.LUT R63, R63, UR5, RZ, 0x3c, !PT ;  /* 0x000000053f3f7c12 */ /* 0x000fe6000f8e3cff */
[----:B------:R-:W-:Y:S02]  /*68a0*/  IMAD.U32 R64, RZ, RZ, UR4 ;  /* 0x00000004ff407e24 */ /* 0x000fe4000f8e00ff */
.L_x_104:
[----:B------:R-:W-:Y:S05]  /*68b0*/  BSYNC B1 ;  /* 0x0000000000017941 */ /* 0x000fea0003800000 */
.L_x_103:
[----:B-1----:R-:W-:Y:S04]  /*68c0*/  SHF.R.U32.HI R0, RZ, 0x15, R25 ;  /* 0x00000015ff007819 */ /* 0x002fe80000011619 */
[----:B------:R-:W-:Y:S01]  /*68d0*/  LOP3.LUT P1, RZ, R0, 0x3, R46, 0x48, !PT ;  /* 0x0000000300ff7812 */ /* 0x000fe2000782482e */
[----:B------:R-:W-:Y:S01]  /*68e0*/  @!UPT UIADD3 URZ, UPT, UPT, URZ, URZ, URZ ;  /* 0x000000fffffff290 */ /* 0x000fe2000fffe0ff */
[----:B--2---:R-:W-:Y:S11]  /*68f0*/  @P0 BRA `(.L_x_108) ;  /* 0x0000000000080947 */ /* 0x004ff60003800000 */
[----:B------:R-:W1:Y:S02]  /*6900*/  SYNCS.PHASECHK.TRANS64.TRYWAIT P0, [R27+URZ+0x130], R3 ;  /* 0x000130031b0075a7 */ /* 0x000e6400080011ff */
[----:B-1----:R-:W-:Y:S05]  /*6910*/  @!P0 BRA `(.L_x_109) ;  /* 0x00000020003c8947 */ /* 0x002fea0003800000 */
.L_x_108:
[----:B------:R-:W-:Y:S05]  /*6920*/  @!P1 BRA `(.L_x_110) ;  /* 0x0000000000409947 */ /* 0x000fea0003800000 */
[----:B------:R-:W2:Y:S01]  /*6930*/  LDCU.64 UR8, c[0x4][0x70] ;  /* 0x01000e00ff0877ac */ /* 0x000ea20008000a00 */
[----:B-1----:R-:W-:Y:S01]  /*6940*/  MOV R3, 0x0 ;  /* 0x0000000000037802 */ /* 0x002fe20000000f00 */
[----:B------:R-:W-:Y:S02]  /*6950*/  HFMA2 R12, -RZ, RZ, 0, 5.9604644775390625e-08 ;  /* 0x00000001ff0c7431 */ /* 0x000fe400000001ff */
[----:B------:R-:W-:Y:S02]  /*6960*/  IMAD.MOV.U32 R8, RZ, RZ, 0x192 ;  /* 0x00000192ff087424 */ /* 0x000fe400078e00ff */
[----:B------:R-:W-:Y:S01]  /*6970*/  IMAD.MOV.U32 R13, RZ, RZ, RZ ;  /* 0x000000ffff0d7224 */ /* 0x000fe200078e00ff */
[----:B------:R-:W1:Y:S01]  /*6980*/  LDCU.64 UR6, c[0x4][0x78] ;  /* 0x01000f00ff0677ac */ /* 0x000e620008000a00 */
[----:B------:R-:W3:Y:S01]  /*6990*/  LDC.64 R2, c[0x4][R3] ;  /* 0x0100000003027b82 */ /* 0x000ee20000000a00 */
[----:B------:R-:W5:Y:S01]  /*69a0*/  LDCU.64 UR4, c[0x4][0x10] ;  /* 0x01000200ff0477ac */ /* 0x000f620008000a00 */
[----:B--2---:R-:W-:Y:S01]  /*69b0*/  MOV R5, UR9 ;  /* 0x0000000900057c02 */ /* 0x004fe20008000f00 */
[----:B------:R-:W-:Y:S01]  /*69c0*/  IMAD.U32 R4, RZ, RZ, UR8 ;  /* 0x00000008ff047e24 */ /* 0x000fe2000f8e00ff */
[----:B-1----:R-:W-:Y:S01]  /*69d0*/  MOV R7, UR7 ;  /* 0x0000000700077c02 */ /* 0x002fe20008000f00 */
[----:B------:R-:W-:Y:S01]  /*69e0*/  IMAD.U32 R6, RZ, RZ, UR6 ;  /* 0x00000006ff067e24 */ /* 0x000fe2000f8e00ff */
[----:B-----5:R-:W-:Y:S01]  /*69f0*/  MOV R11, UR5 ;  /* 0x00000005000b7c02 */ /* 0x020fe20008000f00 */
[----:B------:R-:W-:Y:S02]  /*6a00*/  IMAD.U32 R10, RZ, RZ, UR4 ;  /* 0x00000004ff0a7e24 */ /* 0x000fe4000f8e00ff */
[----:B------:R-:W-:Y:S07]  /*6a10*/  LEPC R20, `(.L_x_110) ;  /* 0x000000001014794e */ /* 0x000fee0000000000 */
[----:B---34-:R-:W-:Y:S05]  /*6a20*/  CALL.ABS.NOINC R2 ;  /* 0x0000000002007343 */ /* 0x018fea0003c00000 */
.L_x_110:
[----:B------:R-:W-:Y:S05]  /*6a30*/  WARPSYNC.ALL ;  /* 0x0000000000007948 */ /* 0x000fea0003800000 */
[----:B------:R-:W-:Y:S01]  /*6a40*/  R2UR UR4, R25 ;  /* 0x00000000190472ca */ /* 0x000fe200000e0000 */
[----:B-1-3--:R-:W-:Y:S01]  /*6a50*/  HADD2.F32 R3, -RZ, R28.H0_H0 ;  /* 0x2000001cff037230 */ /* 0x00afe20000004100 */
[----:B------:R-:W-:Y:S01]  /*6a60*/  SHF.L.U32 R62, R54, 0x1, RZ ;  /* 0x00000001363e7819 */ /* 0x000fe200000006ff */
[----:B------:R-:W-:Y:S01]  /*6a70*/  HADD2.F32 R20, -RZ, R30.H0_H0 ;  /* 0x2000001eff147230 */ /* 0x000fe20000004100 */
[----:B------:R-:W-:Y:S01]  /*6a80*/  ISETP.NE.AND P0, PT, R55, RZ, PT ;  /* 0x000000ff3700720c */ /* 0x000fe20003f05270 */
[----:B------:R-:W-:Y:S08]  /*6a90*/  BSSY.RECONVERGENT B0, `(.L_x_111) ;  /* 0x000004e000007945 */ /* 0x000ff00003800200 */
[----:B------:R-:W1:Y:S02]  /*6aa0*/  LDTM.16dp256bit.x4 R4, tmem[UR4] ;  /* 0x00000004000479ee */ /* 0x000e640008120000 */
[C---:B-1----:R-:W-:Y:S01]  /*6ab0*/  FMUL R0, R24.reuse, R4 ;  /* 0x0000000418007220 */ /* 0x042fe20000400000 */
[----:B------:R-:W-:Y:S02]  /*6ac0*/  HADD2.F32 R4, -RZ, R28.H1_H1 ;  /* 0x3000001cff047230 */ /* 0x000fe40000004100 */
[----:B------:R-:W-:Y:S01]  /*6ad0*/  FMUL R2, R24, R5 ;  /* 0x0000000518027220 */ /* 0x000fe20000400000 */
[--C-:B------:R-:W-:Y:S02]  /*6ae0*/  HADD2.F32 R5, -RZ, R29.reuse.H0_H0 ;  /* 0x2000001dff057230 */ /* 0x100fe40000004100 */
[----:B------:R-:W-:Y:S01]  /*6af0*/  FFMA R0, R26, R3, R0 ;  /* 0x000000031a007223 */ /* 0x000fe20000000000 */
[----:B------:R-:W-:Y:S01]  /*6b00*/  FMUL R3, R24, R6 ;  /* 0x0000000618037220 */ /* 0x000fe20000400000 */
[----:B------:R-:W-:Y:S02]  /*6b10*/  HADD2.F32 R6, -RZ, R29.H1_H1 ;  /* 0x3000001dff067230 */ /* 0x000fe40000004100 */
[----:B------:R-:W-:Y:S01]  /*6b20*/  FFMA R2, R26, R4, R2 ;  /* 0x000000041a027223 */ /* 0x000fe20000000002 */
[----:B------:R-:W-:Y:S01]  /*6b30*/  FMUL R7, R24, R7 ;  /* 0x0000000718077220 */ /* 0x000fe20000400000 */
[----:B------:R-:W-:Y:S01]  /*6b40*/  FFMA R3, R26, R5, R3 ;  /* 0x000000051a037223 */ /* 0x000fe20000000003 */
[C---:B------:R-:W-:Y:S01]  /*6b50*/  FMUL R4, R24.reuse, R8 ;  /* 0x0000000818047220 */ /* 0x040fe20000400000 */
[----:B------:R-:W-:Y:S01]  /*6b60*/  FMUL R5, R24, R9 ;  /* 0x0000000918057220 */ /* 0x000fe20000400000 */
[----:B------:R-:W-:Y:S01]  /*6b70*/  F2FP.F16.F32.PACK_AB R32, R2, R0 ;  /* 0x000000000220723e */ /* 0x000fe200000000ff */
[C---:B------:R-:W-:Y:S01]  /*6b80*/  FFMA R7, R26.reuse, R6, R7 ;  /* 0x000000061a077223 */ /* 0x040fe20000000007 */
[----:B------:R-:W-:Y:S02]  /*6b90*/  HADD2.F32 R0, -RZ, R30.H1_H1 ;  /* 0x3000001eff007230 */ /* 0x000fe40000004100 */
[----:B------:R-:W-:Y:S01]  /*6ba0*/  FFMA R4, R26, R20, R4 ;  /* 0x000000141a047223 */ /* 0x000fe20000000004 */
[--C-:B------:R-:W-:Y:S02]  /*6bb0*/  HADD2.F32 R2, -RZ, R31.reuse.H0_H0 ;  /* 0x2000001fff027230 */ /* 0x100fe40000004100 */
[----:B------:R-:W-:Y:S01]  /*6bc0*/  FMUL R6, R24, R10 ;  /* 0x0000000a18067220 */ /* 0x000fe20000400000 */
[----:B------:R-:W-:Y:S01]  /*6bd0*/  F2FP.F16.F32.PACK_AB R33, R7, R3 ;  /* 0x000000030721723e */ /* 0x000fe200000000ff */
[----:B------:R-:W-:Y:S02]  /*6be0*/  HADD2.F32 R3, -RZ, R31.H1_H1 ;  /* 0x3000001fff037230 */ /* 0x000fe40000004100 */
[----:B------:R-:W-:Y:S01]  /*6bf0*/  FFMA R5, R26, R0, R5 ;  /* 0x000000001a057223 */ /* 0x000fe20000000005 */
[C---:B------:R-:W-:Y:S01]  /*6c00*/  FMUL R11, R24.reuse, R11 ;  /* 0x0000000b180b7220 */ /* 0x040fe20000400000 */
[--C-:B----4-:R-:W-:Y:S02]  /*6c10*/  HADD2.F32 R7, -RZ, R36.reuse.H0_H0 ;  /* 0x20000024ff077230 */ /* 0x110fe40000004100 */
[C---:B------:R-:W-:Y:S01]  /*6c20*/  FMUL R8, R24.reuse, R12 ;  /* 0x0000000c18087220 */ /* 0x040fe20000400000 */
[----:B------:R-:W-:Y:S02]  /*6c30*/  HADD2.F32 R0, -RZ, R36.H1_H1 ;  /* 0x30000024ff007230 */ /* 0x000fe40000004100 */
[----:B------:R-:W-:Y:S01]  /*6c40*/  FMUL R9, R24, R13 ;  /* 0x0000000d18097220 */ /* 0x000fe20000400000 */
[C---:B------:R-:W-:Y:S01]  /*6c50*/  FFMA R6, R26.reuse, R2, R6 ;  /* 0x000000021a067223 */ /* 0x040fe20000000006 */
[C---:B------:R-:W-:Y:S01]  /*6c60*/  FFMA R11, R26.reuse, R3, R11 ;  /* 0x000000031a0b7223 */ /* 0x040fe2000000000b */
[C---:B------:R-:W-:Y:S01]  /*6c70*/  FFMA R8, R26.reuse, R7, R8 ;  /* 0x000000071a087223 */ /* 0x040fe20000000008 */
[----:B------:R-:W-:Y:S01]  /*6c80*/  FFMA R9, R26, R0, R9 ;  /* 0x000000001a097223 */ /* 0x000fe20000000009 */
[--C-:B------:R-:W-:Y:S02]  /*6c90*/  HADD2.F32 R2, -RZ, R37.reuse.H0_H0 ;  /* 0x20000025ff027230 */ /* 0x100fe40000004100 */
[C---:B------:R-:W-:Y:S01]  /*6ca0*/  FMUL R10, R24.reuse, R14 ;  /* 0x0000000e180a7220 */ /* 0x040fe20000400000 */
[----:B------:R-:W-:Y:S02]  /*6cb0*/  HADD2.F32 R0, -RZ, R37.H1_H1 ;  /* 0x30000025ff007230 */ /* 0x000fe40000004100 */
[----:B------:R-:W-:Y:S01]  /*6cc0*/  FMUL R15, R24, R15 ;  /* 0x0000000f180f7220 */ /* 0x000fe20000400000 */
[----:B------:R-:W-:Y:S01]  /*6cd0*/  F2FP.F16.F32.PACK_AB R34, R5, R4 ;  /* 0x000000040522723e */ /* 0x000fe200000000ff */
[----:B------:R-:W-:Y:S01]  /*6ce0*/  FFMA R10, R26, R2, R10 ;  /* 0x000000021a0a7223 */ /* 0x000fe2000000000a */
[----:B------:R-:W-:Y:S01]  /*6cf0*/  FMUL R12, R24, R16 ;  /* 0x00000010180c7220 */ /* 0x000fe20000400000 */
[----:B------:R-:W-:Y:S01]  /*6d00*/  FFMA R15, R26, R0, R15 ;  /* 0x000000001a0f7223 */ /* 0x000fe2000000000f */
[--C-:B------:R-:W-:Y:S01]  /*6d10*/  HADD2.F32 R0, -RZ, R38.reuse.H0_H0 ;  /* 0x20000026ff007230 */ /* 0x100fe20000004100 */
[----:B------:R-:W-:Y:S01]  /*6d20*/  MOV R5, UR46 ;  /* 0x0000002e00057c02 */ /* 0x000fe20008000f00 */
[----:B------:R-:W-:Y:S02]  /*6d30*/  HADD2.F32 R2, -RZ, R38.H1_H1 ;  /* 0x30000026ff027230 */ /* 0x000fe40000004100 */
[C---:B------:R-:W-:Y:S01]  /*6d40*/  FMUL R13, R24.reuse, R17 ;  /* 0x00000011180d7220 */ /* 0x040fe20000400000 */
[--C-:B------:R-:W-:Y:S02]  /*6d50*/  HADD2.F32 R3, -RZ, R39.reuse.H0_H0 ;  /* 0x20000027ff037230 */ /* 0x100fe40000004100 */
[C---:B------:R-:W-:Y:S01]  /*6d60*/  FMUL R14, R24.reuse, R18 ;  /* 0x00000012180e7220 */ /* 0x040fe20000400000 */
[----:B------:R-:W-:Y:S02]  /*6d70*/  HADD2.F32 R4, -RZ, R39.H1_H1 ;  /* 0x30000027ff047230 */ /* 0x000fe40000004100 */
[----:B------:R-:W-:Y:S01]  /*6d80*/  FMUL R19, R24, R19 ;  /* 0x0000001318137220 */ /* 0x000fe20000400000 */
[C---:B------:R-:W-:Y:S01]  /*6d90*/  FFMA R12, R26.reuse, R0, R12 ;  /* 0x000000001a0c7223 */ /* 0x040fe2000000000c */
[----:B------:R-:W-:Y:S01]  /*6da0*/  LEA R5, R5, R44, 0xb ;  /* 0x0000002c05057211 */ /* 0x000fe200078e58ff */
[C---:B------:R-:W-:Y:S01]  /*6db0*/  FFMA R13, R26.reuse, R2, R13 ;  /* 0x000000021a0d7223 */ /* 0x040fe2000000000d */
[C---:B------:R-:W-:Y:S01]  /*6dc0*/  FFMA R14, R26.reuse, R3, R14 ;  /* 0x000000031a0e7223 */ /* 0x040fe2000000000e */
[----:B------:R-:W-:Y:S01]  /*6dd0*/  FFMA R19, R26, R4, R19 ;  /* 0x000000041a137223 */ /* 0x000fe20000000013 */
[----:B------:R-:W-:Y:S02]  /*6de0*/  F2FP.F16.F32.PACK_AB R35, R11, R6 ;  /* 0x000000060b23723e */ /* 0x000fe400000000ff */
[----:B------:R-:W-:Y:S02]  /*6df0*/  LEA R5, R5, UR44, 0x1 ;  /* 0x0000002c05057c11 */ /* 0x000fe4000f8e08ff */
[----:B------:R-:W-:Y:S02]  /*6e00*/  F2FP.F16.F32.PACK_AB R8, R9, R8 ;  /* 0x000000080908723e */ /* 0x000fe400000000ff */
[----:B------:R-:W-:Y:S01]  /*6e10*/  F2FP.F16.F32.PACK_AB R9, R15, R10 ;  /* 0x0000000a0f09723e */ /* 0x000fe200000000ff */
[----:B------:R1:W-:Y:S01]  /*6e20*/  STSM.16.M88.4 [R5+0x200], R32 ;  /* 0x0002002005007844 */ /* 0x0003e20000000200 */
[----:B------:R-:W-:Y:S02]  /*6e30*/  F2FP.F16.F32.PACK_AB R10, R13, R12 ;  /* 0x0000000c0d0a723e */ /* 0x000fe400000000ff */
[----:B------:R-:W-:Y:S02]  /*6e40*/  F2FP.F16.F32.PACK_AB R11, R19, R14 ;  /* 0x0000000e130b723e */ /* 0x000fe400000000ff */
[----:B------:R-:W-:Y:S05]  /*6e50*/  IADD3 R0, PT, PT, R62, 0x200, R5 ;  /* 0x000002003e007810 */ /* 0x000fea0007ffe005 */
[----:B------:R1:W-:Y:S01]  /*6e60*/  STSM.16.M88.4 [R0], R8 ;  /* 0x0000000800007844 */ /* 0x0003e20000000200 */
[----:B------:R-:W-:Y:S01]  /*6e70*/  @!PT LDS RZ, [RZ] ;  /* 0x00000000fffff984 */ /* 0x000fe20000000800 */
[----:B------:R-:W-:Y:S01]  /*6e80*/  @!PT LDS RZ, [RZ] ;  /* 0x00000000fffff984 */ /* 0x000fe20000000800 */
[----:B------:R-:W-:Y:S01]  /*6e90*/  @!PT LDS RZ, [RZ] ;  /* 0x00000000fffff984 */ /* 0x000fe20000000800 */
[----:B------:R-:W-:Y:S01]  /*6ea0*/  @!PT LDS RZ, [RZ] ;  /* 0x00000000fffff984 */ /* 0x000fe20000000800 */
[----:B------:R2:W-:Y:S07]  /*6eb0*/  MEMBAR.ALL.CTA ;  /* 0x0000000000007992 */ /* 0x0005ee0000008000 */
[----:B--2---:R-:W2:Y:S02]  /*6ec0*/  FENCE.VIEW.ASYNC.S ;  /* 0x00000000000073c6 */ /* 0x004ea40000000000 */
[----:B--2---:R-:W-:Y:S06]  /*6ed0*/  BAR.SYNC.DEFER_BLOCKING 0x1, 0x80 ;  /* 0x0042000000007b1d */ /* 0x004fec0000010000 */
[----:B------:R-:W-:Y:S05]  /*6ee0*/  @P0 BRA `(.L_x_112) ;  /* 0x0000000000200947 */ /* 0x000fea0003800000 */
[----:B------:R-:W2:Y:S01]  /*6ef0*/  LDCU.64 UR6, c[0x0][0x348] ;  /* 0x00006900ff0677ac */ /* 0x000ea20008000a00 */
[----:B------:R-:W-:Y:S01]  /*6f00*/  ULEA UR5, UR46, UR44, 0xc ;  /* 0x0000002c2e057291 */ /* 0x000fe2000f8e60ff */
[----:B------:R-:W-:Y:S03]  /*6f10*/  UMOV UR51, UR36 ;  /* 0x0000002400337c82 */ /* 0x000fe60008000000 */
[----:B------:R-:W-:Y:S02]  /*6f20*/  UIADD3 UR48, UPT, UPT, UR5, 0x200, URZ ;  /* 0x0000020005307890 */ /* 0x000fe4000fffe0ff */
[----:B--2---:R-:W-:Y:S04]  /*6f30*/  UIADD3 UR4, UP0, UPT, UR6, 0x680, URZ ;  /* 0x0000068006047890 */ /* 0x004fe8000ff1e0ff */
[----:B------:R-:W-:Y:S09]  /*6f40*/  UIADD3.X UR5, UPT, UPT, URZ, UR7, URZ, UP0, !UPT ;  /* 0x00000007ff057290 */ /* 0x000ff200087fe4ff */
[----:B------:R2:W-:Y:S02]  /*6f50*/  UTMASTG.3D [UR48], [UR4] ;  /* 0x00000030040073b5 */ /* 0x0005e40008010000 */
[----:B--2---:R0:W-:Y:S02]  /*6f60*/  UTMACMDFLUSH ;  /* 0x00000000000079b7 */ /* 0x0041e40000000000 */
.L_x_112:
[----:B------:R-:W-:Y:S05]  /*6f70*/  BSYNC.RECONVERGENT B0 ;  /* 0x0000000000007941 */ /* 0x000fea0003800200 */
.L_x_111:
[----:B------:R-:W-:Y:S01]  /*6f80*/  UIADD3 UR47, UPT, UPT, UR46, 0x1, URZ ;  /* 0x000000012e2f7890 */ /* 0x000fe2000fffe0ff */
[----:B------:R-:W-:Y:S03]  /*6f90*/  BSSY.RECONVERGENT B0, `(.L_x_113) ;  /* 0x0000005000007945 */ /* 0x000fe60003800200 */
[----:B------:R-:W-:Y:S04]  /*6fa0*/  UISETP.NE.AND UP0, UPT, UR47, 0x3, UPT ;  /* 0x000000032f00788c */ /* 0x000fe8000bf05270 */
[----:B------:R-:W-:Y:S01]  /*6fb0*/  USEL UR45, UR47, URZ, UP0 ;  /* 0x000000ff2f2d7287 */ /* 0x000fe20008000000 */
[----:B------:R-:W-:Y:S11]  /*6fc0*/  @P0 BRA `(.L_x_114) ;  /* 0x0000000000040947 */ /* 0x000ff60003800000 */
[----:B------:R-:W-:Y:S04]  /*6fd0*/  DEPBAR.LE SB0, 0x1 ;  /* 0x000080400000791a */ /* 0x000fe80000000000 */
.L_x_114:
[----:B------:R-:W-:Y:S05]  /*6fe0*/  BSYNC.RECONVERGENT B0 ;  /* 0x0000000000007941 */ /* 0x000fea0003800200 */
.L_x_113:
[----:B------:R-:W-:Y:S01]  /*6ff0*/  BAR.SYNC.DEFER_BLOCKING 0x1, 0x80 ;  /* 0x0042000000007b1d */ /* 0x000fe20000010000 */
[----:B------:R-:W-:Y:S01]  /*7000*/  ISETP.NE.AND P1, PT, R61, RZ, PT ;  /* 0x000000ff3d00720c */ /* 0x000fe20003f25270 */
[----:B------:R-:W-:Y:S01]  /*7010*/  UISETP.NE.AND UP0, UPT, UR53, URZ, UPT ;  /* 0x000000ff3500728c */ /* 0x000fe2000bf05270 */
[----:B------:R-:W-:Y:S11]  /*7020*/  LEA R2, R64, UR44, 0x3 ;  /* 0x0000002c40027c11 */ /* 0x000ff6000f8e18ff */
[----:B------:R-:W-:Y:S01]  /*7030*/  @P1 SHF.L.U32 R3, R63, 0x1f, RZ ;  /* 0x0000001f3f031819 */ /* 0x000fe200000006ff */
[----:B------:R-:W-:Y:S06]  /*7040*/  BRA.U !UP0, `(.L_x_115) ;  /* 0x0000000108247547 */ /* 0x000fec000b800000 */
[----:B------:R-:W-:Y:S01]  /*7050*/  IMAD.U32 R4, RZ, RZ, UR52 ;  /* 0x00000034ff047e24 */ /* 0x000fe2000f8e00ff */
[----:B-1----:R-:W-:Y:S01]  /*7060*/  MOV R0, UR54 ;  /* 0x0000003600007c02 */ /* 0x002fe20008000f00 */
[----:B------:R-:W-:Y:S03]  /*7070*/  UIADD3 UR4, UPT, UPT, UR52, 0x1, URZ ;  /* 0x0000000134047890 */ /* 0x000fe6000fffe0ff */
[----:B------:R-:W-:Y:S01]  /*7080*/  @P1 LEA R4, R4, UR44, 0x3 ;  /* 0x0000002c04041c11 */ /* 0x000fe2000f8e18ff */
[----:B------:R-:W-:Y:S04]  /*7090*/  UISETP.NE.AND UP0, UPT, UR4, 0x3, UPT ;  /* 0x000000030400788c */ /* 0x000fe8000bf05270 */
[----:B------:R-:W-:Y:S01]  /*70a0*/  @P1 VIADD R4, R4, 0xe8 ;  /* 0x000000e804041836 */ /* 0x000fe20000000000 */
[----:B------:R-:W-:Y:S04]  /*70b0*/  USEL UR52, UR4, URZ, UP0 ;  /* 0x000000ff04347287 */ /* 0x000fe80008000000 */
[----:B------:R-:W-:Y:S04]  /*70c0*/  @P1 PRMT R0, R0, 0x654, R4 ;  /* 0x0000065400001816 */ /* 0x000fe80000000004 */
[----:B------:R2:W-:Y:S04]  /*70d0*/  @P1 SYNCS.ARRIVE.TRANS64.RED.A1T0 RZ, [R0+URZ], RZ ;  /* 0x000000ff00ff19a7 */ /* 0x0005e800081004ff */
.L_x_115:
[----:B------:R-:W3:Y:S01]  /*70e0*/  @P1 SYNCS.PHASECHK.TRANS64.TRYWAIT P0, [R2+URZ+0xd0], R3 ;  /* 0x0000d003020015a7 */ /* 0x000ee200080011ff */
[----:B------:R-:W-:Y:S01]  /*70f0*/  BSSY B1, `(.L_x_116) ;  /* 0x0000013000017945 */ /* 0x000fe20003800000 */
[----:B---3--:R-:W-:Y:S03]  /*7100*/  @P1 SEL R65, RZ, 0x1, !P0 ;  /* 0x00000001ff411807 */ /* 0x008fe60004000000 */
[----:B------:R-:W-:Y:S05]  /*7110*/  @!P1 BRA `(.L_x_117) ;  /* 0x0000000000409947 */ /* 0x000fea0003800000 */
[----:B------:R-:W-:Y:S01]  /*7120*/  ISETP.NE.AND P1, PT, R66, RZ, PT ;  /* 0x000000ff4200720c */ /* 0x000fe20003f25270 */
[----:B------:R-:W-:Y:S01]  /*7130*/  BSSY B0, `(.L_x_118) ;  /* 0x0000009000007945 */ /* 0x000fe20003800000 */
[----:B------:R-:W-:Y:S11]  /*7140*/  ISETP.NE.AND P0, PT, R65, RZ, PT ;  /* 0x000000ff4100720c */ /* 0x000ff60003f05270 */
[----:B------:R-:W-:Y:S05]  /*7150*/  @P1 IMAD R3, R64, 0x800, R44 ;  /* 0x0000080040031824 */ /* 0x000fea00078e022c */
[----:B------:R-:W-:Y:S05]  /*7160*/  @P1 LEA R3, R3, UR44, 0x1 ;  /* 0x0000002c03031c11 */ /* 0x000fea000f8e08ff */
[----:B-12---:R-:W-:Y:S01]  /*7170*/  @P1 IMAD.IADD R0, R62, 0x1, R3 ;  /* 0x000000013e001824 */ /* 0x006fe200078e0203 */
[----:B------:R-:W-:Y:S06]  /*7180*/  @P0 BRA `(.L_x_119) ;  /* 0x00000000000c0947 */ /* 0x000fec0003800000 */
[----:B------:R-:W-:Y:S04]  /*7190*/  SHF.L.U32 R63, R63, 0x1f, RZ ;  /* 0x0000001f3f3f7819 */ /* 0x000fe800000006ff */
[----:B------:R-:W1:Y:S02]  /*71a0*/  SYNCS.PHASECHK.TRANS64.TRYWAIT P0, [R2+URZ+0xd0], R63 ;  /* 0x0000d03f020075a7 */ /* 0x000e6400080011ff */
[----:B-1----:R-:W-:Y:S05]  /*71b0*/  @!P0 BRA `(.L_x_120) ;  /* 0x0000001800288947 */ /* 0x002fea0003800000 */
.L_x_119:
[----:B------:R-:W-:Y:S05]  /*71c0*/  BSYNC B0 ;  /* 0x0000000000007941 */ /* 0x000fea0003800000 */
.L_x_118:
[----:B------:R-:W-:Y:S11]  /*71d0*/  ISETP.NE.AND P0, PT, R66, RZ, PT ;  /* 0x000000ff4200720c */ /* 0x000ff60003f05270 */
[----:B------:R-:W-:Y:S02]  /*71e0*/  @!UPT UIADD3 URZ, UPT, UPT, URZ, URZ, URZ ;  /* 0x000000fffffff290 */ /* 0x000fe4000fffe0ff */
[----:B------:R-:W-:Y:S05]  /*71f0*/  @P0 WARPSYNC.ALL ;  /* 0x0000000000000948 */ /* 0x000fea0003800000 */
[----:B------:R3:W4:Y:S04]  /*7200*/  @P0 LDSM.16.M88.4 R28, [R3+0x200] ;  /* 0x00020000031c083b */ /* 0x0007280000000200 */
[----:B------:R3:W2:Y:S02]  /*7210*/  @P0 LDSM.16.M88.4 R36, [R0+0x200] ;  /* 0x000200000024083b */ /* 0x0006a40000000200 */
.L_x_117:
[----:B------:R-:W-:Y:S05]  /*7220*/  BSYNC B1 ;  /* 0x0000000000017941 */ /* 0x000fea0003800000 */
.L_x_116:
[----:B-123--:R-:W-:Y:S05]  /*7230*/  VIADD R0, R25, 0x20 ;  /* 0x0000002019007836 */ /* 0x00efea0000000000 */
[----:B------:R-:W-:Y:S04]  /*7240*/  SHF.R.U32.HI R0, RZ, 0x15, R0 ;  /* 0x00000015ff007819 */ /* 0x000fe80000011600 */
[----:B------:R-:W-:Y:S11]  /*7250*/  LOP3.LUT P0, RZ, R0, 0x3, R46, 0x48, !PT ;  /* 0x0000000300ff7812 */ /* 0x000ff6000780482e */
[----:B------:R-:W-:Y:S02]  /*7260*/  @!UPT UIADD3 URZ, UPT, UPT, URZ, URZ, URZ ;  /* 0x000000fffffff290 */ /* 0x000fe4000fffe0ff */
[----:B------:R-:W-:Y:S05]  /*7270*/  @!P0 BRA `(.L_x_121) ;  /* 0x0000000000408947 */ /* 0x000fea0003800000 */
[----:B------:R-:W1:Y:S01]  /*7280*/  LDCU.64 UR8, c[0x4][0x70] ;  /* 0x01000e00ff0877ac */ /* 0x000e620008000a00 */
[----:B------:R-:W-:Y:S01]  /*7290*/  MOV R3, 0x0 ;  /* 0x0000000000037802 */ /* 0x000fe20000000f00 */
[----:B------:R-:W-:Y:S02]  /*72a0*/  HFMA2 R12, -RZ, RZ, 0, 5.9604644775390625e-08 ;  /* 0x00000001ff0c7431 */ /* 0x000fe400000001ff */
[----:B------:R-:W-:Y:S02]  /*72b0*/  IMAD.MOV.U32 R8, RZ, RZ, 0x192 ;  /* 0x00000192ff087424 */ /* 0x000fe400078e00ff */
[----:B------:R-:W-:Y:S01]  /*72c0*/  IMAD.MOV.U32 R13, RZ, RZ, RZ ;  /* 0x000000ffff0d7224 */ /* 0x000fe200078e00ff */
[----:B------:R-:W2:Y:S01]  /*72d0*/  LDCU.64 UR6, c[0x4][0x78] ;  /* 0x01000f00ff0677ac */ /* 0x000ea20008000a00 */
[----:B------:R-:W3:Y:S01]  /*72e0*/  LDC.64 R2, c[0x4][R3] ;  /* 0x0100000003027b82 */ /* 0x000ee20000000a00 */
[----:B------:R-:W5:Y:S01]  /*72f0*/  LDCU.64 UR4, c[0x4][0x10] ;  /* 0x01000200ff0477ac */ /* 0x000f620008000a00 */
[----:B-1----:R-:W-:Y:S01]  /*7300*/  MOV R5, UR9 ;  /* 0x0000000900057c02 */ /* 0x002fe20008000f00 */
[----:B------:R-:W-:Y:S01]  /*7310*/  IMAD.U32 R4, RZ, RZ, UR8 ;  /* 0x00000008ff047e24 */ /* 0x000fe2000f8e00ff */
[----:B--2---:R-:W-:Y:S01]  /*7320*/  MOV R7, UR7 ;  /* 0x0000000700077c02 */ /* 0x004fe20008000f00 */
[----:B------:R-:W-:Y:S01]  /*7330*/  IMAD.U32 R6, RZ, RZ, UR6 ;  /* 0x00000006ff067e24 */ /* 0x000fe2000f8e00ff */
[----:B-----5:R-:W-:Y:S01]  /*7340*/  MOV R11, UR5 ;  /* 0x00000005000b7c02 */ /* 0x020fe20008000f00 */
[----:B------:R-:W-:Y:S02]  /*7350*/  IMAD.U32 R10, RZ, RZ, UR4 ;  /* 0x00000004ff0a7e24 */ /* 0x000fe4000f8e00ff */
[----:B------:R-:W-:Y:S07]  /*7360*/  LEPC R20, `(.L_x_121) ;  /* 0x000000001014794e */ /* 0x000fee0000000000 */
[----:B---34-:R-:W-:Y:S05]  /*7370*/  CALL.ABS.NOINC R2 ;  /* 0x0000000002007343 */ /* 0x018fea0003c00000 */
.L_x_121:
[----:B------:R-:W-:Y:S01]  /*7380*/  ISETP.NE.AND P0, PT, R55, RZ, PT ;  /* 0x000000ff3700720c */ /* 0x000fe20003f05270 */
[----:B------:R-:W-:Y:S05]  /*7390*/  WARPSYNC.ALL ;  /* 0x0000000000007948 */ /* 0x000fea0003800000 */
[----:B------:R-:W-:Y:S01]  /*73a0*/  R2UR UR4, R25 ;  /* 0x00000000190472ca */ /* 0x000fe200000e0000 */
[--C-:B----4-:R-:W-:Y:S01]  /*73b0*/  HADD2.F32 R20, -RZ, R28.reuse.H0_H0 ;  /* 0x2000001cff147230 */ /* 0x110fe20000004100 */
[----:B------:R-:W-:Y:S01]  /*73c0*/  BSSY.RECONVERGENT B0, `(.L_x_122) ;  /* 0x0000056000007945 */ /* 0x000fe20003800200 */
[----:B------:R-:W-:Y:S02]  /*73d0*/  HADD2.F32 R21, -RZ, R28.H1_H1 ;  /* 0x3000001cff157230 */ /* 0x000fe40000004100 */
[--C-:B------:R-:W-:Y:S02]  /*73e0*/  HADD2.F32 R25, -RZ, R29.reuse.H0_H0 ;  /* 0x2000001dff197230 */ /* 0x100fe40000004100 */
[----:B------:R-:W-:Y:S02]  /*73f0*/  HADD2.F32 R28, -RZ, R30.H0_H0 ;  /* 0x2000001eff1c7230 */ /* 0x000fe40000004100 */
[--C-:B------:R-:W-:Y:S02]  /*7400*/  HADD2.F32 R32, -RZ, R36.reuse.H0_H0 ;  /* 0x20000024ff207230 */ /* 0x100fe40000004100 */
[----:B------:R-:W-:Y:S02]  /*7410*/  HADD2.F32 R33, -RZ, R36.H1_H1 ;  /* 0x30000024ff217230 */ /* 0x000fe40000004100 */
[----:B------:R-:W1:Y:S01]  /*7420*/  LDTM.16dp256bit.x4 R4, tmem[UR4+0x20] ;  /* 0x00002004000479ee */ /* 0x000e620008120000 */
[----:B------:R-:W-:Y:S01]  /*7430*/  NOP ;  /* 0x0000000000007918 */ /* 0x000fe20000000000 */
[----:B------:R-:W-:Y:S01]  /*7440*/  R2UR UR4, R27 ;  /* 0x000000001b0472ca */ /* 0x000fe200000e0000 */
[----:B------:R-:W-:Y:S02]  /*7450*/  HADD2.F32 R27, -RZ, R29.H1_H1 ;  /* 0x3000001dff1b7230 */ /* 0x000fe40000004100 */
[----:B------:R-:W-:Y:S02]  /*7460*/  HADD2.F32 R29, -RZ, R30.H1_H1 ;  /* 0x3000001eff1d7230 */ /* 0x000fe40000004100 */
[--C-:B------:R-:W-:Y:S02]  /*7470*/  HADD2.F32 R30, -RZ, R31.reuse.H0_H0 ;  /* 0x2000001fff1e7230 */ /* 0x100fe40000004100 */
[----:B------:R-:W-:Y:S02]  /*7480*/  HADD2.F32 R31, -RZ, R31.H1_H1 ;  /* 0x3000001fff1f7230 */ /* 0x000fe40000004100 */
[--C-:B------:R-:W-:Y:S02]  /*7490*/  HADD2.F32 R34, -RZ, R37.reuse.H0_H0 ;  /* 0x20000025ff227230 */ /* 0x100fe40000004100 */
[----:B------:R-:W-:Y:S02]  /*74a0*/  HADD2.F32 R35, -RZ, R37.H1_H1 ;  /* 0x30000025ff237230 */ /* 0x000fe40000004100 */
[----:B------:R-:W-:Y:S01]  /*74b0*/  UIADD3 UR4, UPT, UPT, UR4, 0x150, URZ ;  /* 0x0000015004047890 */ /* 0x000fe2000fffe0ff */
[--C-:B------:R-:W-:Y:S02]  /*74c0*/  HADD2.F32 R36, -RZ, R38.reuse.H0_H0 ;  /* 0x20000026ff247230 */ /* 0x100fe40000004100 */
[----:B------:R-:W-:Y:S01]  /*74d0*/  HADD2.F32 R37, -RZ, R38.H1_H1 ;  /* 0x30000026ff257230 */ /* 0x000fe20000004100 */
[----:B------:R-:W-:Y:S01]  /*74e0*/  UPRMT UR4, UR54, 0x654, UR4 ;  /* 0x0000065436047896 */ /* 0x000fe20008000004 */
[--C-:B------:R-:W-:Y:S02]  /*74f0*/  HADD2.F32 R38, -RZ, R39.reuse.H0_H0 ;  /* 0x20000027ff267230 */ /* 0x100fe40000004100 */
[----:B------:R-:W-:Y:S02]  /*7500*/  HADD2.F32 R39, -RZ, R39.H1_H1 ;  /* 0x30000027ff277230 */ /* 0x000fe40000004100 */
[C---:B-1----:R-:W-:Y:S01]  /*7510*/  FMUL R4, R24.reuse, R4 ;  /* 0x0000000418047220 */ /* 0x042fe20000400000 */
[C---:B------:R-:W-:Y:S01]  /*7520*/  FMUL R5, R24.reuse, R5 ;  /* 0x0000000518057220 */ /* 0x040fe20000400000 */
[C---:B------:R-:W-:Y:S01]  /*7530*/  FMUL R6, R24.reuse, R6 ;  /* 0x0000000618067220 */ /* 0x040fe20000400000 */
[----:B------:R-:W-:Y:S01]  /*7540*/  FMUL R7, R24, R7 ;  /* 0x0000000718077220 */ /* 0x000fe20000400000 */
[----:B------:R-:W-:Y:S01]  /*7550*/  SYNCS.ARRIVE.TRANS64.RED.A1T0 RZ, [UR4], RZ ;  /* 0x000000ffffff79a7 */ /* 0x000fe20008100404 */
[C---:B------:R-:W-:Y:S01]  /*7560*/  FFMA R4, R26.reuse, R20, R4 ;  /* 0x000000141a047223 */ /* 0x040fe20000000004 */
[C---:B------:R-:W-:Y:S01]  /*7570*/  FFMA R5, R26.reuse, R21, R5 ;  /* 0x000000151a057223 */ /* 0x040fe20000000005 */
[C---:B------:R-:W-:Y:S01]  /*7580*/  FFMA R6, R26.reuse, R25, R6 ;  /* 0x000000191a067223 */ /* 0x040fe20000000006 */
[----:B------:R-:W-:Y:S01]  /*7590*/  FFMA R7, R26, R27, R7 ;  /* 0x0000001b1a077223 */ /* 0x000fe20000000007 */
[C---:B------:R-:W-:Y:S01]  /*75a0*/  FMUL R8, R24.reuse, R8 ;  /* 0x0000000818087220 */ /* 0x040fe20000400000 */
[C---:B------:R-:W-:Y:S01]  /*75b0*/  FMUL R9, R24.reuse, R9 ;  /* 0x0000000918097220 */ /* 0x040fe20000400000 */
[----:B------:R-:W-:Y:S01]  /*75c0*/  F2FP.F16.F32.PACK_AB R4, R5, R4 ;  /* 0x000000040504723e */ /* 0x000fe200000000ff */
[----:B------:R-:W-:Y:S01]  /*75d0*/  FMUL R10, R24, R10 ;  /* 0x0000000a180a7220 */ /* 0x000fe20000400000 */
[----:B------:R-:W-:Y:S01]  /*75e0*/  F2FP.F16.F32.PACK_AB R5, R7, R6 ;  /* 0x000000060705723e */ /* 0x000fe200000000ff */
[C---:B------:R-:W-:Y:S01]  /*75f0*/  FFMA R8, R26.reuse, R28, R8 ;  /* 0x0000001c1a087223 */ /* 0x040fe20000000008 */
[----:B------:R-:W-:Y:S01]  /*7600*/  FFMA R9, R26, R29, R9 ;  /* 0x0000001d1a097223 */ /* 0x000fe20000000009 */
[C---:B------:R-:W-:Y:S01]  /*7610*/  FMUL R11, R24.reuse, R11 ;  /* 0x0000000b180b7220 */ /* 0x040fe20000400000 */
[C---:B------:R-:W-:Y:S01]  /*7620*/  FMUL R0, R24.reuse, R12 ;  /* 0x0000000c18007220 */ /* 0x040fe20000400000 */
[----:B------:R-:W-:Y:S01]  /*7630*/  FMUL R2, R24, R13 ;  /* 0x0000000d18027220 */ /* 0x000fe20000400000 */
[----:B------:R-:W-:Y:S01]  /*7640*/  FFMA R10, R26, R30, R10 ;  /* 0x0000001e1a0a7223 */ /* 0x000fe2000000000a */
[----:B------:R-:W-:Y:S01]  /*7650*/  FMUL R3, R24, R14 ;  /* 0x0000000e18037220 */ /* 0x000fe20000400000 */
[----:B------:R-:W-:Y:S01]  /*7660*/  F2FP.F16.F32.PACK_AB R6, R9, R8 ;  /* 0x000000080906723e */ /* 0x000fe200000000ff */
[----:B------:R-:W-:Y:S01]  /*7670*/  FFMA R11, R26, R31, R11 ;  /* 0x0000001f1a0b7223 */ /* 0x000fe2000000000b */
[C---:B------:R-:W-:Y:S01]  /*7680*/  FMUL R15, R24.reuse, R15 ;  /* 0x0000000f180f7220 */ /* 0x040fe20000400000 */
[----:B------:R-:W-:Y:S01]  /*7690*/  FMUL R12, R24, R16 ;  /* 0x00000010180c7220 */ /* 0x000fe20000400000 */
[----:B------:R-:W-:Y:S01]  /*76a0*/  FFMA R0, R26, R32, R0 ;  /* 0x000000201a007223 */ /* 0x000fe20000000000 */
[----:B------:R-:W-:Y:S01]  /*76b0*/  MOV R8, UR45 ;  /* 0x0000002d00087c02 */ /* 0x000fe20008000f00 */
[----:B------:R-:W-:Y:S01]  /*76c0*/  FMUL R13, R24, R17 ;  /* 0x00000011180d7220 */ /* 0x000fe20000400000 */
[----:B------:R-:W-:Y:S01]  /*76d0*/  FFMA R2, R26, R33, R2 ;  /* 0x000000211a027223 */ /* 0x000fe20000000002 */
[----:B------:R-:W-:Y:S01]  /*76e0*/  FMUL R14, R24, R18 ;  /* 0x00000012180e7220 */ /* 0x000fe20000400000 */
[C---:B------:R-:W-:Y:S01]  /*76f0*/  FFMA R3, R26.reuse, R34, R3 ;  /* 0x000000221a037223 */ /* 0x040fe20000000003 */
[----:B------:R-:W-:Y:S01]  /*7700*/  FFMA R15, R26, R35, R15 ;  /* 0x000000231a0f7223 */ /* 0x000fe2000000000f */
[----:B------:R-:W-:Y:S01]  /*7710*/  FMUL R19, R24, R19 ;  /* 0x0000001318137220 */ /* 0x000fe20000400000 */
[----:B------:R-:W-:Y:S01]  /*7720*/  FFMA R12, R26, R36, R12 ;  /* 0x000000241a0c7223 */ /* 0x000fe2000000000c */
        /* <DEDUP_REMOVED lines=22> */
[----:B------:R-:W-:Y:S02]  /*7890*/  ULEA UR5, UR45, UR44, 0xc ;  /* 0x0000002c2d057291 */ /* 0x000fe4000f8e60ff */
[----:B------:R-:W-:Y:S02]  /*78a0*/  UIADD3 UR9, UPT, UPT, UR49, 0x20, URZ ;  /* 0x0000002031097890 */ /* 0x000fe4000fffe0ff */
[----:B------:R-:W-:Y:S01]  /*78b0*/  UIADD3 UR8, UPT, UPT, UR5, 0x200, URZ ;  /* 0x0000020005087890 */ /* 0x000fe2000fffe0ff */
[----:B------:R-:W-:Y:S01]  /*78c0*/  UMOV UR10, UR50 ;  /* 0x00000032000a7c82 */ /* 0x000fe20008000000 */
[----:B------:R-:W-:Y:S01]  /*78d0*/  UMOV UR11, UR36 ;  /* 0x00000024000b7c82 */ /* 0x000fe20008000000 */
[----:B--2---:R-:W-:Y:S04]  /*78e0*/  UIADD3 UR4, UP0, UPT, UR6, 0x680, URZ ;  /* 0x0000068006047890 */ /* 0x004fe8000ff1e0ff */
[----:B------:R-:W-:Y:S09]  /*78f0*/  UIADD3.X UR5, UPT, UPT, URZ, UR7, URZ, UP0, !UPT ;  /* 0x00000007ff057290 */ /* 0x000ff200087fe4ff */
[----:B------:R2:W-:Y:S02]  /*7900*/  UTMASTG.3D [UR8], [UR4] ;  /* 0x00000008040073b5 */ /* 0x0005e40008010000 */
[----:B--2---:R0:W-:Y:S02]  /*7910*/  UTMACMDFLUSH ;  /* 0x00000000000079b7 */ /* 0x0041e40000000000 */
.L_x_123:
[----:B------:R-:W-:Y:S05]  /*7920*/  BSYNC.RECONVERGENT B0 ;  /* 0x0000000000007941 */ /* 0x000fea0003800200 */
.L_x_122:
[----:B------:R-:W-:Y:S01]  /*7930*/  UIADD3 UR4, UPT, UPT, UR45, 0x1, URZ ;  /* 0x000000012d047890 */ /* 0x000fe2000fffe0ff */
[----:B------:R-:W-:Y:S03]  /*7940*/  BSSY.RECONVERGENT B0, `(.L_x_124) ;  /* 0x0000008000007945 */ /* 0x000fe60003800200 */
[----:B------:R-:W-:Y:S04]  /*7950*/  UISETP.NE.AND UP0, UPT, UR4, 0x3, UPT ;  /* 0x000000030400788c */ /* 0x000fe8000bf05270 */
[----:B------:R-:W-:Y:S02]  /*7960*/  UISETP.EQ.XOR UP1, UPT, UR47, 0x3, !UP0 ;  /* 0x000000032f00788c */ /* 0x000fe4000c722a70 */
[----:B------:R-:W-:Y:S02]  /*7970*/  USEL UR46, UR4, URZ, UP0 ;  /* 0x000000ff042e7287 */ /* 0x000fe40008000000 */
[----:B------:R-:W-:Y:S04]  /*7980*/  USEL UR5, URZ, 0x1, !UP1 ;  /* 0x00000001ff057887 */ /* 0x000fe8000c800000 */
[----:B------:R-:W-:Y:S01]  /*7990*/  ULOP3.LUT UR55, UR55, UR5, URZ, 0x3c, !UPT ;  /* 0x0000000537377292 */ /* 0x000fe2000f8e3cff */
[----:B------:R-:W-:Y:S11]  /*79a0*/  @P0 BRA `(.L_x_125) ;  /* 0x0000000000040947 */ /* 0x000ff60003800000 */
[----:B------:R-:W-:Y:S04]  /*79b0*/  DEPBAR.LE SB0, 0x1 ;  /* 0x000080400000791a */ /* 0x000fe80000000000 */
.L_x_125:
[----:B------:R-:W-:Y:S05]  /*79c0*/  BSYNC.RECONVERGENT B0 ;  /* 0x0000000000007941 */ /* 0x000fea0003800200 */
.L_x_124:
[----:B------:R-:W-:Y:S01]  /*79d0*/  BAR.SYNC.DEFER_BLOCKING 0x1, 0x80 ;  /* 0x0042000000007b1d */ /* 0x000fe20000010000 */
[----:B------:R-:W-:Y:S01]  /*79e0*/  UISETP.NE.AND UP0, UPT, UR53, -0x2, UPT ;  /* 0xfffffffe3500788c */ /* 0x000fe2000bf05270 */
[----:B------:R-:W-:Y:S08]  /*79f0*/  IADD3 R22, PT, PT, R22, 0x1, RZ ;  /* 0x0000000116167810 */ /* 0x000ff00007ffe0ff */
[----:B------:R-:W-:Y:S05]  /*7a00*/  BRA.U !UP0, `(.L_x_126) ;  /* 0x0000000108287547 */ /* 0x000fea000b800000 */
[----:B------:R-:W-:Y:S01]  /*7a10*/  ISETP.NE.AND P0, PT, R61, RZ, PT ;  /* 0x000000ff3d00720c */ /* 0x000fe20003f05270 */
[----:B------:R-:W-:Y:S01]  /*7a20*/  IMAD.U32 R2, RZ, RZ, UR52 ;  /* 0x00000034ff027e24 */ /* 0x000fe2000f8e00ff */
[----:B------:R-:W-:Y:S01]  /*7a30*/  UIADD3 UR4, UPT, UPT, UR52, 0x1, URZ ;  /* 0x0000000134047890 */ /* 0x000fe2000fffe0ff */
[----:B------:R-:W-:Y:S03]  /*7a40*/  IMAD.U32 R0, RZ, RZ, UR54 ;  /* 0x00000036ff007e24 */ /* 0x000fe6000f8e00ff */
[----:B------:R-:W-:Y:S04]  /*7a50*/  UISETP.NE.AND UP0, UPT, UR4, 0x3, UPT ;  /* 0x000000030400788c */ /* 0x000fe8000bf05270 */
[----:B------:R-:W-:Y:S03]  /*7a60*/  USEL UR52, UR4, URZ, UP0 ;  /* 0x000000ff04347287 */ /* 0x000fe60008000000 */
[----:B------:R-:W-:Y:S05]  /*7a70*/  @P0 LEA R2, R2, UR44, 0x3 ;  /* 0x0000002c02020c11 */ /* 0x000fea000f8e18ff */
[----:B------:R-:W-:Y:S05]  /*7a80*/  @P0 VIADD R2, R2, 0xe8 ;  /* 0x000000e802020836 */ /* 0x000fea0000000000 */
[----:B------:R-:W-:Y:S04]  /*7a90*/  @P0 PRMT R0, R0, 0x654, R2 ;  /* 0x0000065400000816 */ /* 0x000fe80000000002 */
[----:B------:R2:W-:Y:S03]  /*7aa0*/  @P0 SYNCS.ARRIVE.TRANS64.RED.A1T0 RZ, [R0+URZ], RZ ;  /* 0x000000ff00ff09a7 */ /* 0x0005e600081004ff */
.L_x_126:
[----:B------:R-:W-:Y:S01]  /*7ab0*/  R2UR UR6, R60 ;  /* 0x000000003c0672ca */ /* 0x000fe200000e0000 */
[----:B------:R-:W-:Y:S01]  /*7ac0*/  UIADD3 UR53, UPT, UPT, UR53, 0x2, URZ ;  /* 0x0000000235357890 */ /* 0x000fe2000fffe0ff */
[----:B------:R-:W-:Y:S02]  /*7ad0*/  R2UR UR5, R47 ;  /* 0x000000002f0572ca */ /* 0x000fe400000e0000 */
[----:B------:R-:W-:Y:S02]  /*7ae0*/  R2UR UR4, R48 ;  /* 0x00000000300472ca */ /* 0x000fe400000e0000 */
[----:B------:R-:W-:Y:S02]  /*7af0*/  R2UR UR36, R58 ;  /* 0x000000003a2472ca */ /* 0x000fe400000e0000 */
[----:B------:R-:W-:Y:S02]  /*7b00*/  ISETP.NE.AND P0, PT, R51, 0x2, PT ;  /* 0x000000023300780c */ /* 0x000fe40003f05270 */
[----:B------:R-:W-:Y:S02]  /*7b10*/  ISETP.NE.AND P1, PT, R22, 0x4, PT ;  /* 0x000000041600780c */ /* 0x000fe40003f25270 */
[----:B------:R-:W-:Y:S01]  /*7b20*/  SEL R2, RZ, 0x1, P0 ;  /* 0x00000001ff027807 */ /* 0x000fe20000000000 */
[----:B------:R-:W-:Y:S01]  /*7b30*/  UISETP.NE.AND UP0, UPT, UR6, URZ, UPT ;  /* 0x000000ff0600728c */ /* 0x000fe2000bf05270 */
[----:B--2---:R-:W-:Y:S01]  /*7b40*/  SEL R0, RZ, 0x1, P1 ;  /* 0x00000001ff007807 */ /* 0x004fe20000800000 */
[----:B------:R-:W-:Y:S01]  /*7b50*/  UIADD3 UR30, UPT, UPT, UR37, UR5, URZ ;  /* 0x00000005251e7290 */ /* 0x000fe2000fffe0ff */
[----:B------:R-:W-:Y:S01]  /*7b60*/  LOP3.LUT R52, R52, R2, RZ, 0x3c, !PT ;  /* 0x0000000234347212 */ /* 0x000fe200078e3cff */
[----:B------:R-:W-:Y:S01]  /*7b70*/  UIADD3 UR26, UPT, UPT, UR38, UR4, URZ ;  /* 0x00000004261a7290 */ /* 0x000fe2000fffe0ff */
[----:B------:R-:W-:Y:S02]  /*7b80*/  LOP3.LUT R53, R53, R0, RZ, 0x3c, !PT ;  /* 0x0000000035357212 */ /* 0x000fe400078e3cff */
[----:B------:R-:W-:Y:S02]  /*7b90*/  SEL R51, R51, RZ, P0 ;  /* 0x000000ff33337207 */ /* 0x000fe40000000000 */
[----:B------:R-:W-:Y:S01]  /*7ba0*/  SEL R22, R22, RZ, P1 ;  /* 0x000000ff16167207 */ /* 0x000fe20000800000 */
[----:B------:R-:W-:Y:S06]  /*7bb0*/  BRA.U UP0, `(.L_x_127) ;  /* 0xffffffdd005c7547 */ /* 0x000fec000b83ffff */
[----:B------:R-:W-:-:S13]  /*7bc0*/  R2UR UR4, R49 ;  /* 0x00000000310472ca */ /* 0x000fda00000e0000 */
[----:B------:R-:W-:-:S09]  /*7bd0*/  UISETP.NE.AND UP0, UPT, UR4, URZ, UPT ;  /* 0x000000ff0400728c */ /* 0x000fd2000bf05270 */
[----:B------:R-:W-:Y:S05]  /*7be0*/  BRA.U !UP0, `(.L_x_128) ;  /* 0x0000000108487547 */ /* 0x000fea000b800000 */
[----:B------:R-:W2:Y:S02]  /*7bf0*/  LDCU.64 UR4, c[0x0][0x890] ;  /* 0x00011200ff0477ac */ /* 0x000ea40008000a00 */
[----:B--2---:R-:W-:-:S04]  /*7c00*/  UISETP.NE.U32.AND UP0, UPT, UR4, URZ, UPT ;  /* 0x000000ff0400728c */ /* 0x004fc8000bf05070 */
[----:B------:R-:W-:-:S09]  /*7c10*/  UISETP.NE.AND.EX UP0, UPT, UR5, URZ, UPT, UP0 ;  /* 0x000000ff0500728c */ /* 0x000fd2000bf05300 */
[----:B------:R-:W-:Y:S05]  /*7c20*/  BRA.U UP0, `(.L_x_129) ;  /* 0x00000001000c7547 */ /* 0x000fea000b800000 */
[----:B------:R-:W-:-:S13]  /*7c30*/  FSETP.NEU.AND P0, PT, R26, RZ, PT ;  /* 0x000000ff1a00720b */ /* 0x000fda0003f0d000 */
[----:B------:R-:W-:Y:S05]  /*7c40*/  @!P0 EXIT ;  /* 0x000000000000894d */ /* 0x000fea0003800000 */
[----:B------:R-:W-:Y:S05]  /*7c50*/  BRA `(.L_x_128) ;  /* 0x00000000002c7947 */ /* 0x000fea0003800000 */
.L_x_129:
[----:B------:R-:W-:Y:S01]  /*7c60*/  ISETP.NE.AND P0, PT, R50, RZ, PT ;  /* 0x000000ff3200720c */ /* 0x000fe20003f05270 */
[----:B------:R-:W-:-:S12]  /*7c70*/  BSSY.RECONVERGENT B0, `(.L_x_128) ;  /* 0x0000009000007945 */ /* 0x000fd80003800200 */
[----:B------:R-:W-:Y:S05]  /*7c80*/  @P0 BRA `(.L_x_130) ;  /* 0x0000000000140947 */ /* 0x000fea0003800000 */
[----:B------:R-:W2:Y:S02]  /*7c90*/  LDCU.64 UR4, c[0x0][0x888] ;  /* 0x00011100ff0477ac */ /* 0x000ea40008000a00 */
[----:B--2---:R-:W-:-:S04]  /*7ca0*/  ISETP.NE.U32.AND P0, PT, RZ, UR4, PT ;  /* 0x00000004ff007c0c */ /* 0x004fc8000bf05070 */
[----:B------:R-:W-:-:S13]  /*7cb0*/  ISETP.NE.AND.EX P0, PT, RZ, UR5, PT, P0 ;  /* 0x00000005ff007c0c */ /* 0x000fda000bf05300 */
[----:B------:R-:W-:Y:S05]  /*7cc0*/  @!P0 EXIT ;  /* 0x000000000000894d */ /* 0x000fea0003800000 */
[----:B------:R-:W-:Y:S05]  /*7cd0*/  BRA `(.L_x_131) ;  /* 0x0000000000087947 */ /* 0x000fea0003800000 */
.L_x_130:
[----:B------:R-:W-:-:S13]  /*7ce0*/  FSETP.NEU.AND P0, PT, R26, RZ, PT ;  /* 0x000000ff1a00720b */ /* 0x000fda0003f0d000 */
[----:B------:R-:W-:Y:S05]  /*7cf0*/  @!P0 EXIT ;  /* 0x000000000000894d */ /* 0x000fea0003800000 */
.L_x_131:
[----:B------:R-:W-:Y:S05]  /*7d00*/  BSYNC.RECONVERGENT B0 ;  /* 0x0000000000007941 */ /* 0x000fea0003800200 */
.L_x_128:
[----:B------:R-:W-:Y:S01]  /*7d10*/  ULEA UR4, UR52, UR44, 0x3 ;  /* 0x0000002c34047291 */ /* 0x000fe2000f8e18ff */
[----:B------:R-:W-:-:S04]  /*7d20*/  DEPBAR.LE SB0, 0x0 ;  /* 0x000080000000791a */ /* 0x000fc80000000000 */
[----:B------:R-:W-:-:S04]  /*7d30*/  UIADD3 UR4, UPT, UPT, UR4, 0xe8, URZ ;  /* 0x000000e804047890 */ /* 0x000fc8000fffe0ff */
[----:B------:R-:W-:-:S09]  /*7d40*/  UPRMT UR4, UR54, 0x654, UR4 ;  /* 0x0000065436047896 */ /* 0x000fd20008000004 */
[----:B------:R-:W-:Y:S01]  /*7d50*/  SYNCS.ARRIVE.TRANS64.RED.A1T0 RZ, [UR4], RZ ;  /* 0x000000ffffff79a7 */ /* 0x000fe20008100404 */
[----:B------:R-:W-:Y:S05]  /*7d60*/  EXIT ;  /* 0x000000000000794d */ /* 0x000fea0003800000 */
.L_x_25:
[----:B---3--:R3:W4:Y:S02]  /*7d70*/  SYNCS.PHASECHK.TRANS64.TRYWAIT P0, [R0+URZ+0x180], R2 ;  /* 0x00018002000075a7 */ /* 0x00872400080011ff */
[----:B----4-:R-:W-:Y:S05]  /*7d80*/  @!P0 NANOSLEEP.SYNCS 0x989680 ;  /* 0x009896800000895d */ /* 0x010fea0003900000 */
[----:B------:R-:W4:Y:S02]  /*7d90*/  @!P0 SYNCS.PHASECHK.TRANS64 P0, [R0+URZ+0x180], R2 ;  /* 0x00018002000085a7 */ /* 0x000f2400080010ff */
[----:B----4-:R-:W-:Y:S05]  /*7da0*/  @!P0 BRA `(.L_x_25) ;  /* 0xfffffffc00f08947 */ /* 0x010fea000383ffff */
[----:B------:R-:W-:Y:S05]  /*7db0*/  BRA `(.L_x_132) ;  /* 0xffffff9c00547947 */ /* 0x000fea000383ffff */
.L_x_28:
[----:B--2---:R-:W-:-:S07]  /*7dc0*/  MOV R0, UR33 ;  /* 0x0000002100007c02 */ /* 0x004fce0008000f00 */
.L_x_133:
[----:B--2---:R2:W3:Y:S02]  /*7dd0*/  SYNCS.PHASECHK.TRANS64.TRYWAIT P0, [R0+URZ+0x68], R3 ;  /* 0x00006803000075a7 */ /* 0x0044e400080011ff */
[----:B---3--:R-:W-:Y:S05]  /*7de0*/  @!P0 NANOSLEEP.SYNCS 0x989680 ;  /* 0x009896800000895d */ /* 0x008fea0003900000 */
[----:B------:R-:W3:Y:S02]  /*7df0*/  @!P0 SYNCS.PHASECHK.TRANS64 P0, [R0+URZ+0x68], R3 ;  /* 0x00006803000085a7 */ /* 0x000ee400080010ff */
[----:B---3--:R-:W-:Y:S05]  /*7e00*/  @!P0 BRA `(.L_x_133) ;  /* 0xfffffffc00f08947 */ /* 0x008fea000383ffff */
[----:B------:R-:W-:Y:S05]  /*7e10*/  BRA `(.L_x_27) ;  /* 0xffffff9c009c7947 */ /* 0x000fea000383ffff */
.L_x_35:
[----:B-1----:R-:W-:-:S07]  /*7e20*/  MOV R0, UR17 ;  /* 0x0000001100007c02 */ /* 0x002fce0008000f00 */
.L_x_134:
[----:B-1----:R1:W2:Y:S02]  /*7e30*/  SYNCS.PHASECHK.TRANS64.TRYWAIT P0, [R0+URZ+0x68], R3 ;  /* 0x00006803000075a7 */ /* 0x0022a400080011ff */
[----:B--2---:R-:W-:Y:S05]  /*7e40*/  @!P0 NANOSLEEP.SYNCS 0x989680 ;  /* 0x009896800000895d */ /* 0x004fea0003900000 */
[----:B------:R-:W2:Y:S02]  /*7e50*/  @!P0 SYNCS.PHASECHK.TRANS64 P0, [R0+URZ+0x68], R3 ;  /* 0x00006803000085a7 */ /* 0x000ea400080010ff */
[----:B--2---:R-:W-:Y:S05]  /*7e60*/  @!P0 BRA `(.L_x_134) ;  /* 0xfffffffc00f08947 */ /* 0x004fea000383ffff */
[----:B------:R-:W-:Y:S05]  /*7e70*/  BRA `(.L_x_34) ;  /* 0xffffffa0005c7947 */ /* 0x000fea000383ffff */
.L_x_40:
[----:B-1----:R1:W2:Y:S02]  /*7e80*/  SYNCS.PHASECHK.TRANS64.TRYWAIT P0, [R3+URZ+0x110], R0 ;  /* 0x00011000030075a7 */ /* 0x0022a400080011ff */
[----:B--2---:R-:W-:Y:S05]  /*7e90*/  @!P0 NANOSLEEP.SYNCS 0x989680 ;  /* 0x009896800000895d */ /* 0x004fea0003900000 */
[----:B------:R-:W2:Y:S02]  /*7ea0*/  @!P0 SYNCS.PHASECHK.TRANS64 P0, [R3+URZ+0x110], R0 ;  /* 0x00011000030085a7 */ /* 0x000ea400080010ff */
[----:B--2---:R-:W-:Y:S05]  /*7eb0*/  @!P0 BRA `(.L_x_40) ;  /* 0xfffffffc00f08947 */ /* 0x004fea000383ffff */
[----:B------:R-:W-:Y:S05]  /*7ec0*/  BRA `(.L_x_135) ;  /* 0xffffffa400047947 */ /* 0x000fea000383ffff */
.L_x_44:
[----:B------:R-:W-:-:S07]  /*7ed0*/  MOV R0, UR4 ;  /* 0x0000000400007c02 */ /* 0x000fce0008000f00 */
.L_x_136:
[----:B-1----:R1:W2:Y:S02]  /*7ee0*/  SYNCS.PHASECHK.TRANS64.TRYWAIT P0, [R0+URZ], R2 ;  /* 0x00000002000075a7 */ /* 0x0022a400080011ff */
[----:B--2---:R-:W-:Y:S05]  /*7ef0*/  @!P0 NANOSLEEP.SYNCS 0x989680 ;  /* 0x009896800000895d */ /* 0x004fea0003900000 */
[----:B------:R-:W2:Y:S02]  /*7f00*/  @!P0 SYNCS.PHASECHK.TRANS64 P0, [R0+URZ], R2 ;  /* 0x00000002000085a7 */ /* 0x000ea400080010ff */
[----:B--2---:R-:W-:Y:S05]  /*7f10*/  @!P0 BRA `(.L_x_136) ;  /* 0xfffffffc00f08947 */ /* 0x004fea000383ffff */
[----:B------:R-:W-:Y:S05]  /*7f20*/  BRA `(.L_x_137) ;  /* 0xffffffa800b07947 */ /* 0x000fea000383ffff */
.L_x_45:
[----:B------:R-:W-:-:S07]  /*7f30*/  MOV R0, UR5 ;  /* 0x0000000500007c02 */ /* 0x000fce0008000f00 */
.L_x_138:
[----:B-1----:R1:W2:Y:S02]  /*7f40*/  SYNCS.PHASECHK.TRANS64.TRYWAIT P0, [R0+URZ], R3 ;  /* 0x00000003000075a7 */ /* 0x0022a400080011ff */
[----:B--2---:R-:W-:Y:S05]  /*7f50*/  @!P0 NANOSLEEP.SYNCS 0x989680 ;  /* 0x009896800000895d */ /* 0x004fea0003900000 */
[----:B------:R-:W2:Y:S02]  /*7f60*/  @!P0 SYNCS.PHASECHK.TRANS64 P0, [R0+URZ], R3 ;  /* 0x00000003000085a7 */ /* 0x000ea400080010ff */
[----:B--2---:R-:W-:Y:S05]  /*7f70*/  @!P0 BRA `(.L_x_138) ;  /* 0xfffffffc00f08947 */ /* 0x004fea000383ffff */
[----:B------:R-:W-:Y:S05]  /*7f80*/  BRA `(.L_x_139) ;  /* 0xffffffa800bc7947 */ /* 0x000fea000383ffff */
.L_x_46:
[----:B------:R-:W-:-:S07]  /*7f90*/  MOV R0, UR5 ;  /* 0x0000000500007c02 */ /* 0x000fce0008000f00 */
.L_x_140:
[----:B-1----:R1:W2:Y:S02]  /*7fa0*/  SYNCS.PHASECHK.TRANS64.TRYWAIT P0, [R0+URZ], R3 ;  /* 0x00000003000075a7 */ /* 0x0022a400080011ff */
[----:B--2---:R-:W-:Y:S05]  /*7fb0*/  @!P0 NANOSLEEP.SYNCS 0x989680 ;  /* 0x009896800000895d */ /* 0x004fea0003900000 */
[----:B------:R-:W2:Y:S02]  /*7fc0*/  @!P0 SYNCS.PHASECHK.TRANS64 P0, [R0+URZ], R3 ;  /* 0x00000003000085a7 */ /* 0x000ea400080010ff */
[----:B--2---:R-:W-:Y:S05]  /*7fd0*/  @!P0 BRA `(.L_x_140) ;  /* 0xfffffffc00f08947 */ /* 0x004fea000383ffff */
[----:B------:R-:W-:Y:S05]  /*7fe0*/  BRA `(.L_x_141) ;  /* 0xffffffa800c87947 */ /* 0x000fea000383ffff */
.L_x_47:
[----:B------:R-:W-:-:S07]  /*7ff0*/  MOV R0, UR5 ;  /* 0x0000000500007c02 */ /* 0x000fce0008000f00 */
.L_x_142:
[----:B-1----:R1:W2:Y:S02]  /*8000*/  SYNCS.PHASECHK.TRANS64.TRYWAIT P0, [R0+URZ], R3 ;  /* 0x00000003000075a7 */ /* 0x0022a400080011ff */
[----:B--2---:R-:W-:Y:S05]  /*8010*/  @!P0 NANOSLEEP.SYNCS 0x989680 ;  /* 0x009896800000895d */ /* 0x004fea0003900000 */
[----:B------:R-:W2:Y:S02]  /*8020*/  @!P0 SYNCS.PHASECHK.TRANS64 P0, [R0+URZ], R3 ;  /* 0x00000003000085a7 */ /* 0x000ea400080010ff */
[----:B--2---:R-:W-:Y:S05]  /*8030*/  @!P0 BRA `(.L_x_142) ;  /* 0xfffffffc00f08947 */ /* 0x004fea000383ffff */
[----:B------:R-:W-:Y:S05]  /*8040*/  BRA `(.L_x_143) ;  /* 0xffffffa800d47947 */ /* 0x000fea000383ffff */
.L_x_48:
[----:B------:R-:W-:-:S07]  /*8050*/  MOV R0, UR5 ;  /* 0x0000000500007c02 */ /* 0x000fce0008000f00 */
.L_x_144:
[----:B-1----:R1:W2:Y:S02]  /*8060*/  SYNCS.PHASECHK.TRANS64.TRYWAIT P0, [R0+URZ], R3 ;  /* 0x00000003000075a7 */ /* 0x0022a400080011ff */
[----:B--2---:R-:W-:Y:S05]  /*8070*/  @!P0 NANOSLEEP.SYNCS 0x989680 ;  /* 0x009896800000895d */ /* 0x004fea0003900000 */
[----:B------:R-:W2:Y:S02]  /*8080*/  @!P0 SYNCS.PHASECHK.TRANS64 P0, [R0+URZ], R3 ;  /* 0x00000003000085a7 */ /* 0x000ea400080010ff */
[----:B--2---:R-:W-:Y:S05]  /*8090*/  @!P0 BRA `(.L_x_144) ;  /* 0xfffffffc00f08947 */ /* 0x004fea000383ffff */
[----:B------:R-:W-:Y:S05]  /*80a0*/  BRA `(.L_x_145) ;  /* 0xffffffa800e07947 */ /* 0x000fea000383ffff */
.L_x_49:
[----:B------:R-:W-:-:S07]  /*80b0*/  MOV R0, UR5 ;  /* 0x0000000500007c02 */ /* 0x000fce0008000f00 */
.L_x_146:
[----:B-1----:R1:W2:Y:S02]  /*80c0*/  SYNCS.PHASECHK.TRANS64.TRYWAIT P0, [R0+URZ], R3 ;  /* 0x00000003000075a7 */ /* 0x0022a400080011ff */
[----:B--2---:R-:W-:Y:S05]  /*80d0*/  @!P0 NANOSLEEP.SYNCS 0x989680 ;  /* 0x009896800000895d */ /* 0x004fea0003900000 */
[----:B------:R-:W2:Y:S02]  /*80e0*/  @!P0 SYNCS.PHASECHK.TRANS64 P0, [R0+URZ], R3 ;  /* 0x00000003000085a7 */ /* 0x000ea400080010ff */
[----:B--2---:R-:W-:Y:S05]  /*80f0*/  @!P0 BRA `(.L_x_146) ;  /* 0xfffffffc00f08947 */ /* 0x004fea000383ffff */
[----:B------:R-:W-:Y:S05]  /*8100*/  BRA `(.L_x_147) ;  /* 0xffffffa800ec7947 */ /* 0x000fea000383ffff */
.L_x_50:
[----:B------:R-:W-:-:S07]  /*8110*/  MOV R0, UR5 ;  /* 0x0000000500007c02 */ /* 0x000fce0008000f00 */
.L_x_148:
[----:B-1----:R1:W2:Y:S02]  /*8120*/  SYNCS.PHASECHK.TRANS64.TRYWAIT P0, [R0+URZ], R3 ;  /* 0x00000003000075a7 */ /* 0x0022a400080011ff */
[----:B--2---:R-:W-:Y:S05]  /*8130*/  @!P0 NANOSLEEP.SYNCS 0x989680 ;  /* 0x009896800000895d */ /* 0x004fea0003900000 */
[----:B------:R-:W2:Y:S02]  /*8140*/  @!P0 SYNCS.PHASECHK.TRANS64 P0, [R0+URZ], R3 ;  /* 0x00000003000085a7 */ /* 0x000ea400080010ff */
[----:B--2---:R-:W-:Y:S05]  /*8150*/  @!P0 BRA `(.L_x_148) ;  /* 0xfffffffc00f08947 */ /* 0x004fea000383ffff */
[----:B------:R-:W-:Y:S05]  /*8160*/  BRA `(.L_x_149) ;  /* 0xffffffa800f87947 */ /* 0x000fea000383ffff */
.L_x_51:
[----:B------:R-:W-:-:S07]  /*8170*/  MOV R0, UR5 ;  /* 0x0000000500007c02 */ /* 0x000fce0008000f00 */
.L_x_150:
[----:B-1----:R1:W2:Y:S02]  /*8180*/  SYNCS.PHASECHK.TRANS64.TRYWAIT P0, [R0+URZ], R3 ;  /* 0x00000003000075a7 */ /* 0x0022a400080011ff */
[----:B--2---:R-:W-:Y:S05]  /*8190*/  @!P0 NANOSLEEP.SYNCS 0x989680 ;  /* 0x009896800000895d */ /* 0x004fea0003900000 */
[----:B------:R-:W2:Y:S02]  /*81a0*/  @!P0 SYNCS.PHASECHK.TRANS64 P0, [R0+URZ], R3 ;  /* 0x00000003000085a7 */ /* 0x000ea400080010ff */
[----:B--2---:R-:W-:Y:S05]  /*81b0*/  @!P0 BRA `(.L_x_150) ;  /* 0xfffffffc00f08947 */ /* 0x004fea000383ffff */
[----:B------:R-:W-:Y:S05]  /*81c0*/  BRA `(.L_x_151) ;  /* 0xffffffac00047947 */ /* 0x000fea000383ffff */
.L_x_52:
[----:B------:R-:W-:-:S07]  /*81d0*/  MOV R0, UR5 ;  /* 0x0000000500007c02 */ /* 0x000fce0008000f00 */
.L_x_152:
[----:B-1----:R1:W2:Y:S02]  /*81e0*/  SYNCS.PHASECHK.TRANS64.TRYWAIT P0, [R0+URZ], R3 ;  /* 0x00000003000075a7 */ /* 0x0022a400080011ff */
[----:B--2---:R-:W-:Y:S05]  /*81f0*/  @!P0 NANOSLEEP.SYNCS 0x989680 ;  /* 0x009896800000895d */ /* 0x004fea0003900000 */
[----:B------:R-:W2:Y:S02]  /*8200*/  @!P0 SYNCS.PHASECHK.TRANS64 P0, [R0+URZ], R3 ;  /* 0x00000003000085a7 */ /* 0x000ea400080010ff */
[----:B--2---:R-:W-:Y:S05]  /*8210*/  @!P0 BRA `(.L_x_152) ;  /* 0xfffffffc00f08947 */ /* 0x004fea000383ffff */
[----:B------:R-:W-:Y:S05]  /*8220*/  BRA `(.L_x_153) ;  /* 0xffffffac00107947 */ /* 0x000fea000383ffff */
.L_x_53:
[----:B------:R-:W-:-:S07]  /*8230*/  MOV R0, UR5 ;  /* 0x0000000500007c02 */ /* 0x000fce0008000f00 */
.L_x_154:
[----:B-1----:R1:W2:Y:S02]  /*8240*/  SYNCS.PHASECHK.TRANS64.TRYWAIT P0, [R0+URZ], R3 ;  /* 0x00000003000075a7 */ /* 0x0022a400080011ff */
[----:B--2---:R-:W-:Y:S05]  /*8250*/  @!P0 NANOSLEEP.SYNCS 0x989680 ;  /* 0x009896800000895d */ /* 0x004fea0003900000 */
[----:B------:R-:W2:Y:S02]  /*8260*/  @!P0 SYNCS.PHASECHK.TRANS64 P0, [R0+URZ], R3 ;  /* 0x00000003000085a7 */ /* 0x000ea400080010ff */
[----:B--2---:R-:W-:Y:S05]  /*8270*/  @!P0 BRA `(.L_x_154) ;  /* 0xfffffffc00f08947 */ /* 0x004fea000383ffff */
[----:B------:R-:W-:Y:S05]  /*8280*/  BRA `(.L_x_155) ;  /* 0xffffffac001c7947 */ /* 0x000fea000383ffff */
.L_x_54:
[----:B------:R-:W-:-:S07]  /*8290*/  MOV R0, UR5 ;  /* 0x0000000500007c02 */ /* 0x000fce0008000f00 */
.L_x_156:
[----:B-1----:R1:W2:Y:S02]  /*82a0*/  SYNCS.PHASECHK.TRANS64.TRYWAIT P0, [R0+URZ], R3 ;  /* 0x00000003000075a7 */ /* 0x0022a400080011ff */
[----:B--2---:R-:W-:Y:S05]  /*82b0*/  @!P0 NANOSLEEP.SYNCS 0x989680 ;  /* 0x009896800000895d */ /* 0x004fea0003900000 */
[----:B------:R-:W2:Y:S02]  /*82c0*/  @!P0 SYNCS.PHASECHK.TRANS64 P0, [R0+URZ], R3 ;  /* 0x00000003000085a7 */ /* 0x000ea400080010ff */
[----:B--2---:R-:W-:Y:S05]  /*82d0*/  @!P0 BRA `(.L_x_156) ;  /* 0xfffffffc00f08947 */ /* 0x004fea000383ffff */
[----:B------:R-:W-:Y:S05]  /*82e0*/  BRA `(.L_x_157) ;  /* 0xffffffac00287947 */ /* 0x000fea000383ffff */
.L_x_55:
[----:B------:R-:W-:-:S07]  /*82f0*/  MOV R0, UR5 ;  /* 0x0000000500007c02 */ /* 0x000fce0008000f00 */
.L_x_158:
[----:B-1----:R1:W2:Y:S02]  /*8300*/  SYNCS.PHASECHK.TRANS64.TRYWAIT P0, [R0+URZ], R3 ;  /* 0x00000003000075a7 */ /* 0x0022a400080011ff */
[----:B--2---:R-:W-:Y:S05]  /*8310*/  @!P0 NANOSLEEP.SYNCS 0x989680 ;  /* 0x009896800000895d */ /* 0x004fea0003900000 */
[----:B------:R-:W2:Y:S02]  /*8320*/  @!P0 SYNCS.PHASECHK.TRANS64 P0, [R0+URZ], R3 ;  /* 0x00000003000085a7 */ /* 0x000ea400080010ff */
[----:B--2---:R-:W-:Y:S05]  /*8330*/  @!P0 BRA `(.L_x_158) ;  /* 0xfffffffc00f08947 */ /* 0x004fea000383ffff */
[----:B------:R-:W-:Y:S05]  /*8340*/  BRA `(.L_x_159) ;  /* 0xffffffac00347947 */ /* 0x000fea000383ffff */
.L_x_58:
[----:B--2---:R2:W3:Y:S02]  /*8350*/  SYNCS.PHASECHK.TRANS64.TRYWAIT P0, [R2+URZ+0x170], R4 ;  /* 0x00017004020075a7 */ /* 0x0044e400080011ff */
[----:B---3--:R-:W-:Y:S05]  /*8360*/  @!P0 NANOSLEEP.SYNCS 0x989680 ;  /* 0x009896800000895d */ /* 0x008fea0003900000 */
[----:B------:R-:W3:Y:S02]  /*8370*/  @!P0 SYNCS.PHASECHK.TRANS64 P0, [R2+URZ+0x170], R4 ;  /* 0x00017004020085a7 */ /* 0x000ee400080010ff */
[----:B---3--:R-:W-:Y:S05]  /*8380*/  @!P0 BRA `(.L_x_58) ;  /* 0xfffffffc00f08947 */ /* 0x008fea000383ffff */
[----:B------:R-:W-:Y:S05]  /*8390*/  BRA `(.L_x_160) ;  /* 0xffffffac00907947 */ /* 0x000fea000383ffff */
.L_x_59:
[----:B------:R-:W-:-:S07]  /*83a0*/  MOV R2, UR4 ;  /* 0x0000000400027c02 */ /* 0x000fce0008000f00 */
.L_x_161:
[----:B--2---:R2:W3:Y:S02]  /*83b0*/  SYNCS.PHASECHK.TRANS64.TRYWAIT P0, [R2+URZ+0x120], R5 ;  /* 0x00012005020075a7 */ /* 0x0044e400080011ff */
[----:B---3--:R-:W-:Y:S05]  /*83c0*/  @!P0 NANOSLEEP.SYNCS 0x989680 ;  /* 0x009896800000895d */ /* 0x008fea0003900000 */
[----:B------:R-:W3:Y:S02]  /*83d0*/  @!P0 SYNCS.PHASECHK.TRANS64 P0, [R2+URZ+0x120], R5 ;  /* 0x00012005020085a7 */ /* 0x000ee400080010ff */
[----:B---3--:R-:W-:Y:S05]  /*83e0*/  @!P0 BRA `(.L_x_161) ;  /* 0xfffffffc00f08947 */ /* 0x008fea000383ffff */
[----:B------:R-:W-:Y:S05]  /*83f0*/  BRA `(.L_x_162) ;  /* 0xffffffac00a07947 */ /* 0x000fea000383ffff */
.L_x_60:
[----:B--2---:R2:W3:Y:S02]  /*8400*/  SYNCS.PHASECHK.TRANS64.TRYWAIT P1, [R2+URZ+0x110], R4 ;  /* 0x00011004020075a7 */ /* 0x0044e400080211ff */
[----:B---3--:R-:W-:Y:S05]  /*8410*/  @!P1 NANOSLEEP.SYNCS 0x989680 ;  /* 0x009896800000995d */ /* 0x008fea0003900000 */
[----:B------:R-:W3:Y:S02]  /*8420*/  @!P1 SYNCS.PHASECHK.TRANS64 P1, [R2+URZ+0x110], R4 ;  /* 0x00011004020095a7 */ /* 0x000ee400080210ff */
[----:B---3--:R-:W-:Y:S05]  /*8430*/  @!P1 BRA `(.L_x_60) ;  /* 0xfffffffc00f09947 */ /* 0x008fea000383ffff */
[----:B------:R-:W-:Y:S05]  /*8440*/  BRA `(.L_x_163) ;  /* 0xffffffac00d07947 */ /* 0x000fea000383ffff */
.L_x_63:
[----:B------:R-:W-:-:S07]  /*8450*/  MOV R0, UR4 ;  /* 0x0000000400007c02 */ /* 0x000fce0008000f00 */
.L_x_164:
[----:B--2---:R2:W3:Y:S02]  /*8460*/  SYNCS.PHASECHK.TRANS64.TRYWAIT P0, [R0+URZ+0x120], R2 ;  /* 0x00012002000075a7 */ /* 0x0044e400080011ff */
[----:B---3--:R-:W-:Y:S05]  /*8470*/  @!P0 NANOSLEEP.SYNCS 0x989680 ;  /* 0x009896800000895d */ /* 0x008fea0003900000 */
[----:B------:R-:W3:Y:S02]  /*8480*/  @!P0 SYNCS.PHASECHK.TRANS64 P0, [R0+URZ+0x120], R2 ;  /* 0x00012002000085a7 */ /* 0x000ee400080010ff */
[----:B---3--:R-:W-:Y:S05]  /*8490*/  @!P0 BRA `(.L_x_164) ;  /* 0xfffffffc00f08947 */ /* 0x008fea000383ffff */
[----:B------:R-:W-:Y:S05]  /*84a0*/  BRA `(.L_x_62) ;  /* 0xffffffb000247947 */ /* 0x000fea000383ffff */
.L_x_70:
[----:B-1----:R1:W2:Y:S02]  /*84b0*/  SYNCS.PHASECHK.TRANS64.TRYWAIT P1, [R0+URZ+0x110], R2 ;  /* 0x00011002000075a7 */ /* 0x0022a400080211ff */
[----:B--2---:R-:W-:Y:S05]  /*84c0*/  @!P1 NANOSLEEP.SYNCS 0x989680 ;  /* 0x009896800000995d */ /* 0x004fea0003900000 */
[----:B------:R-:W2:Y:S02]  /*84d0*/  @!P1 SYNCS.PHASECHK.TRANS64 P1, [R0+URZ+0x110], R2 ;  /* 0x00011002000095a7 */ /* 0x000ea400080210ff */
[----:B--2---:R-:W-:Y:S05]  /*84e0*/  @!P1 BRA `(.L_x_70) ;  /* 0xfffffffc00f09947 */ /* 0x004fea000383ffff */
[----:B------:R-:W-:Y:S05]  /*84f0*/  BRA `(.L_x_165) ;  /* 0xffffffb400987947 */ /* 0x000fea000383ffff */
.L_x_71:
[----:B------:R-:W-:-:S07]  /*8500*/  MOV R2, UR31 ;  /* 0x0000001f00027c02 */ /* 0x000fce0008000f00 */
.L_x_166:
[----:B-1----:R1:W2:Y:S02]  /*8510*/  SYNCS.PHASECHK.TRANS64.TRYWAIT P0, [R2+URZ+0x150], R0 ;  /* 0x00015000020075a7 */ /* 0x0022a400080011ff */
[----:B--2---:R-:W-:Y:S05]  /*8520*/  @!P0 NANOSLEEP.SYNCS 0x989680 ;  /* 0x009896800000895d */ /* 0x004fea0003900000 */
[----:B------:R-:W2:Y:S02]  /*8530*/  @!P0 SYNCS.PHASECHK.TRANS64 P0, [R2+URZ+0x150], R0 ;  /* 0x00015000020085a7 */ /* 0x000ea400080010ff */
[----:B--2---:R-:W-:Y:S05]  /*8540*/  @!P0 BRA `(.L_x_166) ;  /* 0xfffffffc00f08947 */ /* 0x004fea000383ffff */
[----:B------:R-:W-:Y:S05]  /*8550*/  BRA `(.L_x_167) ;  /* 0xffffffb400e87947 */ /* 0x000fea000383ffff */
.L_x_74:
[----:B------:R-:W-:Y:S07]  /*8560*/  MOV R0, UR5 ;  /* 0x0000000500007c02 */ /* 0x000fee0008000f00 */
.L_x_168:
[----:B-1----:R1:W2:Y:S02]  /*8570*/  SYNCS.PHASECHK.TRANS64.TRYWAIT P0, [R0+URZ], R2 ;  /* 0x00000002000075a7 */ /* 0x0022a400080011ff */
[----:B--2---:R-:W-:Y:S05]  /*8580*/  @!P0 NANOSLEEP.SYNCS 0x989680 ;  /* 0x009896800000895d */ /* 0x004fea0003900000 */
[----:B------:R-:W2:Y:S02]  /*8590*/  @!P0 SYNCS.PHASECHK.TRANS64 P0, [R0+URZ], R2 ;  /* 0x00000002000085a7 */ /* 0x000ea400080010ff */
[----:B--2---:R-:W-:Y:S05]  /*85a0*/  @!P0 BRA `(.L_x_168) ;  /* 0xfffffffc00f08947 */ /* 0x004fea000383ffff */
[----:B------:R-:W-:Y:S05]  /*85b0*/  BRA `(.L_x_73) ;  /* 0xffffffb800047947 */ /* 0x000fea000383ffff */
.L_x_77:
[----:B------:R-:W-:-:S07]  /*85c0*/  MOV R0, UR4 ;  /* 0x0000000400007c02 */ /* 0x000fce0008000f00 */
.L_x_169:
[----:B--2---:R2:W4:Y:S02]  /*85d0*/  SYNCS.PHASECHK.TRANS64.TRYWAIT P0, [R0+URZ], R2 ;  /* 0x00000002000075a7 */ /* 0x00452400080011ff */
[----:B----4-:R-:W-:Y:S05]  /*85e0*/  @!P0 NANOSLEEP.SYNCS 0x989680 ;  /* 0x009896800000895d */ /* 0x010fea0003900000 */
[----:B------:R-:W4:Y:S02]  /*85f0*/  @!P0 SYNCS.PHASECHK.TRANS64 P0, [R0+URZ], R2 ;  /* 0x00000002000085a7 */ /* 0x000f2400080010ff */
[----:B----4-:R-:W-:Y:S05]  /*8600*/  @!P0 BRA `(.L_x_169) ;  /* 0xfffffffc00f08947 */ /* 0x010fea000383ffff */
[----:B------:R-:W-:Y:S05]  /*8610*/  BRA `(.L_x_170) ;  /* 0xffffffb800e07947 */ /* 0x000fea000383ffff */
.L_x_78:
[----:B------:R-:W-:-:S07]  /*8620*/  MOV R0, UR5 ;  /* 0x0000000500007c02 */ /* 0x000fce0008000f00 */
.L_x_171:
[----:B-1----:R1:W2:Y:S02]  /*8630*/  SYNCS.PHASECHK.TRANS64.TRYWAIT P0, [R0+URZ], R3 ;  /* 0x00000003000075a7 */ /* 0x0022a400080011ff */
[----:B--2---:R-:W-:Y:S05]  /*8640*/  @!P0 NANOSLEEP.SYNCS 0x989680 ;  /* 0x009896800000895d */ /* 0x004fea0003900000 */
[----:B------:R-:W2:Y:S02]  /*8650*/  @!P0 SYNCS.PHASECHK.TRANS64 P0, [R0+URZ], R3 ;  /* 0x00000003000085a7 */ /* 0x000ea400080010ff */
[----:B--2---:R-:W-:Y:S05]  /*8660*/  @!P0 BRA `(.L_x_171) ;  /* 0xfffffffc00f08947 */ /* 0x004fea000383ffff */
[----:B------:R-:W-:Y:S05]  /*8670*/  BRA `(.L_x_172) ;  /* 0xffffffb800ec7947 */ /* 0x000fea000383ffff */
.L_x_79:
[----:B------:R-:W-:-:S07]  /*8680*/  MOV R0, UR5 ;  /* 0x0000000500007c02 */ /* 0x000fce0008000f00 */
.L_x_173:
[----:B-1----:R1:W2:Y:S02]  /*8690*/  SYNCS.PHASECHK.TRANS64.TRYWAIT P0, [R0+URZ], R3 ;  /* 0x00000003000075a7 */ /* 0x0022a400080011ff */
[----:B--2---:R-:W-:Y:S05]  /*86a0*/  @!P0 NANOSLEEP.SYNCS 0x989680 ;  /* 0x009896800000895d */ /* 0x004fea0003900000 */
[----:B------:R-:W2:Y:S02]  /*86b0*/  @!P0 SYNCS.PHASECHK.TRANS64 P0, [R0+URZ], R3 ;  /* 0x00000003000085a7 */ /* 0x000ea400080010ff */
[----:B--2---:R-:W-:Y:S05]  /*86c0*/  @!P0 BRA `(.L_x_173) ;  /* 0xfffffffc00f08947 */ /* 0x004fea000383ffff */
[----:B------:R-:W-:Y:S05]  /*86d0*/  BRA `(.L_x_174) ;  /* 0xffffffb800f87947 */ /* 0x000fea000383ffff */
.L_x_80:
[----:B-1----:R-:W-:-:S07]  /*86e0*/  MOV R0, UR4 ;  /* 0x0000000400007c02 */ /* 0x002fce0008000f00 */
.L_x_175:
[----:B-1----:R1:W2:Y:S02]  /*86f0*/  SYNCS.PHASECHK.TRANS64.TRYWAIT P0, [R0+URZ], R2 ;  /* 0x00000002000075a7 */ /* 0x0022a400080011ff */
[----:B--2---:R-:W-:Y:S05]  /*8700*/  @!P0 NANOSLEEP.SYNCS 0x989680 ;  /* 0x009896800000895d */ /* 0x004fea0003900000 */
[----:B------:R-:W2:Y:S02]  /*8710*/  @!P0 SYNCS.PHASECHK.TRANS64 P0, [R0+URZ], R2 ;  /* 0x00000002000085a7 */ /* 0x000ea400080010ff */
[----:B--2---:R-:W-:Y:S05]  /*8720*/  @!P0 BRA `(.L_x_175) ;  /* 0xfffffffc00f08947 */ /* 0x004fea000383ffff */
[----:B------:R-:W-:Y:S05]  /*8730*/  BRA `(.L_x_176) ;  /* 0xffffffbc00047947 */ /* 0x000fea000383ffff */
.L_x_85:
[----:B--2---:R2:W3:Y:S02]  /*8740*/  SYNCS.PHASECHK.TRANS64.TRYWAIT P0, [R8+URZ+0x110], R0 ;  /* 0x00011000080075a7 */ /* 0x0044e400080011ff */
[----:B---3--:R-:W-:Y:S05]  /*8750*/  @!P0 NANOSLEEP.SYNCS 0x989680 ;  /* 0x009896800000895d */ /* 0x008fea0003900000 */
[----:B------:R-:W3:Y:S02]  /*8760*/  @!P0 SYNCS.PHASECHK.TRANS64 P0, [R8+URZ+0x110], R0 ;  /* 0x00011000080085a7 */ /* 0x000ee400080010ff */
[----:B---3--:R-:W-:Y:S05]  /*8770*/  @!P0 BRA `(.L_x_85) ;  /* 0xfffffffc00f08947 */ /* 0x008fea000383ffff */
[----:B------:R-:W-:Y:S05]  /*8780*/  BRA `(.L_x_177) ;  /* 0xffffffc000287947 */ /* 0x000fea000383ffff */
.L_x_88:
[----:B--2---:R-:W-:Y:S07]  /*8790*/  MOV R0, UR24 ;  /* 0x0000001800007c02 */ /* 0x004fee0008000f00 */
.L_x_178:
[----:B--2---:R2:W3:Y:S02]  /*87a0*/  SYNCS.PHASECHK.TRANS64.TRYWAIT P1, [R0+URZ+0x108], R2 ;  /* 0x00010802000075a7 */ /* 0x0044e400080211ff */
[----:B---3--:R-:W-:Y:S05]  /*87b0*/  @!P1 NANOSLEEP.SYNCS 0x989680 ;  /* 0x009896800000995d */ /* 0x008fea0003900000 */
[----:B------:R-:W3:Y:S02]  /*87c0*/  @!P1 SYNCS.PHASECHK.TRANS64 P1, [R0+URZ+0x108], R2 ;  /* 0x00010802000095a7 */ /* 0x000ee400080210ff */
[----:B---3--:R-:W-:Y:S05]  /*87d0*/  @!P1 BRA `(.L_x_178) ;  /* 0xfffffffc00f09947 */ /* 0x008fea000383ffff */
[----:B------:R-:W-:Y:S05]  /*87e0*/  BRA `(.L_x_87) ;  /* 0xffffffc400a07947 */ /* 0x000fea000383ffff */
.L_x_91:
[----:B------:R-:W-:Y:S07]  /*87f0*/  MOV R0, UR4 ;  /* 0x0000000400007c02 */ /* 0x000fee0008000f00 */
.L_x_179:
[----:B--2---:R2:W3:Y:S02]  /*8800*/  SYNCS.PHASECHK.TRANS64.TRYWAIT P0, [R0+URZ+0xe8], R2 ;  /* 0x0000e802000075a7 */ /* 0x0044e400080011ff */
[----:B---3--:R-:W-:Y:S05]  /*8810*/  @!P0 NANOSLEEP.SYNCS 0x989680 ;  /* 0x009896800000895d */ /* 0x008fea0003900000 */
[----:B------:R-:W3:Y:S02]  /*8820*/  @!P0 SYNCS.PHASECHK.TRANS64 P0, [R0+URZ+0xe8], R2 ;  /* 0x0000e802000085a7 */ /* 0x000ee400080010ff */
[----:B---3--:R-:W-:Y:S05]  /*8830*/  @!P0 BRA `(.L_x_179) ;  /* 0xfffffffc00f08947 */ /* 0x008fea000383ffff */
[----:B------:R-:W-:Y:S05]  /*8840*/  BRA `(.L_x_180) ;  /* 0xffffffc400fc7947 */ /* 0x000fea000383ffff */
.L_x_92:
[----:B------:R-:W-:Y:S07]  /*8850*/  MOV R2, UR5 ;  /* 0x0000000500027c02 */ /* 0x000fee0008000f00 */
.L_x_181:
[----:B--2---:R2:W3:Y:S02]  /*8860*/  SYNCS.PHASECHK.TRANS64.TRYWAIT P0, [R2+URZ+0xe8], R0 ;  /* 0x0000e800020075a7 */ /* 0x0044e400080011ff */
[----:B---3--:R-:W-:Y:S05]  /*8870*/  @!P0 NANOSLEEP.SYNCS 0x989680 ;  /* 0x009896800000895d */ /* 0x008fea0003900000 */
[----:B------:R-:W3:Y:S02]  /*8880*/  @!P0 SYNCS.PHASECHK.TRANS64 P0, [R2+URZ+0xe8], R0 ;  /* 0x0000e800020085a7 */ /* 0x000ee400080010ff */
[----:B---3--:R-:W-:Y:S05]  /*8890*/  @!P0 BRA `(.L_x_181) ;  /* 0xfffffffc00f08947 */ /* 0x008fea000383ffff */
[----:B------:R-:W-:Y:S05]  /*88a0*/  BRA `(.L_x_182) ;  /* 0xffffffc800647947 */ /* 0x000fea000383ffff */
.L_x_94:
[----:B------:R-:W-:-:S07]  /*88b0*/  MOV R0, UR4 ;  /* 0x0000000400007c02 */ /* 0x000fce0008000f00 */
.L_x_183:
[----:B---3--:R3:W4:Y:S02]  /*88c0*/  SYNCS.PHASECHK.TRANS64.TRYWAIT P0, [R0+URZ], R2 ;  /* 0x00000002000075a7 */ /* 0x00872400080011ff */
[----:B----4-:R-:W-:Y:S05]  /*88d0*/  @!P0 NANOSLEEP.SYNCS 0x989680 ;  /* 0x009896800000895d */ /* 0x010fea0003900000 */
[----:B------:R-:W4:Y:S02]  /*88e0*/  @!P0 SYNCS.PHASECHK.TRANS64 P0, [R0+URZ], R2 ;  /* 0x00000002000085a7 */ /* 0x000f2400080010ff */
[----:B----4-:R-:W-:Y:S05]  /*88f0*/  @!P0 BRA `(.L_x_183) ;  /* 0xfffffffc00f08947 */ /* 0x010fea000383ffff */
[----:B------:R-:W-:Y:S05]  /*8900*/  BRA `(.L_x_184) ;  /* 0xffffffc800f87947 */ /* 0x000fea000383ffff */
.L_x_95:
[----:B------:R-:W-:-:S07]  /*8910*/  MOV R0, UR5 ;  /* 0x0000000500007c02 */ /* 0x000fce0008000f00 */
.L_x_185:
[----:B--2---:R2:W3:Y:S02]  /*8920*/  SYNCS.PHASECHK.TRANS64.TRYWAIT P0, [R0+URZ], R2 ;  /* 0x00000002000075a7 */ /* 0x0044e400080011ff */
[----:B---3--:R-:W-:Y:S05]  /*8930*/  @!P0 NANOSLEEP.SYNCS 0x989680 ;  /* 0x009896800000895d */ /* 0x008fea0003900000 */
[----:B------:R-:W3:Y:S02]  /*8940*/  @!P0 SYNCS.PHASECHK.TRANS64 P0, [R0+URZ], R2 ;  /* 0x00000002000085a7 */ /* 0x000ee400080010ff */
[----:B---3--:R-:W-:Y:S05]  /*8950*/  @!P0 BRA `(.L_x_185) ;  /* 0xfffffffc00f08947 */ /* 0x008fea000383ffff */
[----:B------:R-:W-:Y:S05]  /*8960*/  BRA `(.L_x_186) ;  /* 0xffffffcc00047947 */ /* 0x000fea000383ffff */
.L_x_97:
[----:B-1----:R1:W2:Y:S02]  /*8970*/  SYNCS.PHASECHK.TRANS64.TRYWAIT P0, [R0+URZ+0x110], R2 ;  /* 0x00011002000075a7 */ /* 0x0022a400080011ff */
[----:B--2---:R-:W-:Y:S05]  /*8980*/  @!P0 NANOSLEEP.SYNCS 0x989680 ;  /* 0x009896800000895d */ /* 0x004fea0003900000 */
[----:B------:R-:W2:Y:S02]  /*8990*/  @!P0 SYNCS.PHASECHK.TRANS64 P0, [R0+URZ+0x110], R2 ;  /* 0x00011002000085a7 */ /* 0x000ea400080010ff */
[----:B--2---:R-:W-:Y:S05]  /*89a0*/  @!P0 BRA `(.L_x_97) ;  /* 0xfffffffc00f08947 */ /* 0x004fea000383ffff */
[----:B------:R-:W-:Y:S05]  /*89b0*/  BRA `(.L_x_187) ;  /* 0xffffffcc00f07947 */ /* 0x000fea000383ffff */
.L_x_107:
[----:B-1----:R1:W3:Y:S02]  /*89c0*/  SYNCS.PHASECHK.TRANS64.TRYWAIT P1, [R2+URZ+0xd0], R4 ;  /* 0x0000d004020075a7 */ /* 0x0022e400080211ff */
[----:B---3--:R-:W-:Y:S05]  /*89d0*/  @!P1 NANOSLEEP.SYNCS 0x989680 ;  /* 0x009896800000995d */ /* 0x008fea0003900000 */
[----:B------:R-:W3:Y:S02]  /*89e0*/  @!P1 SYNCS.PHASECHK.TRANS64 P1, [R2+URZ+0xd0], R4 ;  /* 0x0000d004020095a7 */ /* 0x000ee400080210ff */
[----:B---3--:R-:W-:Y:S05]  /*89f0*/  @!P1 BRA `(.L_x_107) ;  /* 0xfffffffc00f09947 */ /* 0x008fea000383ffff */
[----:B------:R-:W-:Y:S05]  /*8a00*/  BRA `(.L_x_106) ;  /* 0xffffffdc00607947 */ /* 0x000fea000383ffff */
.L_x_109:
[----:B-1----:R1:W2:Y:S02]  /*8a10*/  SYNCS.PHASECHK.TRANS64.TRYWAIT P0, [R27+URZ+0x130], R3 ;  /* 0x000130031b0075a7 */ /* 0x0022a400080011ff */
[----:B--2---:R-:W-:Y:S05]  /*8a20*/  @!P0 NANOSLEEP.SYNCS 0x989680 ;  /* 0x009896800000895d */ /* 0x004fea0003900000 */
[----:B------:R-:W2:Y:S02]  /*8a30*/  @!P0 SYNCS.PHASECHK.TRANS64 P0, [R27+URZ+0x130], R3 ;  /* 0x000130031b0085a7 */ /* 0x000ea400080010ff */
[----:B--2---:R-:W-:Y:S05]  /*8a40*/  @!P0 BRA `(.L_x_109) ;  /* 0xfffffffc00f08947 */ /* 0x004fea000383ffff */
[----:B------:R-:W-:Y:S05]  /*8a50*/  BRA `(.L_x_108) ;  /* 0xffffffdc00b07947 */ /* 0x000fea000383ffff */
.L_x_120:
[----:B-1----:R1:W2:Y:S02]  /*8a60*/  SYNCS.PHASECHK.TRANS64.TRYWAIT P0, [R2+URZ+0xd0], R63 ;  /* 0x0000d03f020075a7 */ /* 0x0022a400080011ff */
[----:B--2---:R-:W-:Y:S05]  /*8a70*/  @!P0 NANOSLEEP.SYNCS 0x989680 ;  /* 0x009896800000895d */ /* 0x004fea0003900000 */
[----:B------:R-:W2:Y:S02]  /*8a80*/  @!P0 SYNCS.PHASECHK.TRANS64 P0, [R2+URZ+0xd0], R63 ;  /* 0x0000d03f020085a7 */ /* 0x000ea400080010ff */
[----:B--2---:R-:W-:Y:S05]  /*8a90*/  @!P0 BRA `(.L_x_120) ;  /* 0xfffffffc00f08947 */ /* 0x004fea000383ffff */
[----:B------:R-:W-:Y:S05]  /*8aa0*/  BRA `(.L_x_119) ;  /* 0xffffffe400c47947 */ /* 0x000fea000383ffff */
        .weak           $__internal_0_$__cuda_sm10x_tcgen05_guardrail_trap_col_being_dealloced_not_returned_by_alloc
        .type           $__internal_0_$__cuda_sm10x_tcgen05_guardrail_trap_col_being_dealloced_not_returned_by_alloc,@function
        .size           $__internal_0_$__cuda_sm10x_tcgen05_guardrail_trap_col_being_dealloced_not_returned_by_alloc,($__internal_1_$__cuda_sm10x_tcgen05_guardrail_trap_phase_invalid_during_alloc - $__internal_0_$__cuda_sm10x_tcgen05_guardrail_trap_col_being_dealloced_not_returned_by_alloc)
$__internal_0_$__cuda_sm10x_tcgen05_guardrail_trap_col_being_dealloced_not_returned_by_alloc:
[----:B------:R-:W-:Y:S05]  /*8ab0*/  BPT.TRAP 0x1 ;  /* 0x000000040000795c */ /* 0x000fea0000300000 */
[----:B------:R-:W-:-:S04]  /*8ac0*/  HFMA2 R3, -RZ, RZ, 0, 0 ;  /* 0x00000000ff037431 */ /* 0x000fc800000001ff */
[----:B------:R-:W-:Y:S05]  /*8ad0*/  RET.REL.NODEC R2 `(_ZN7cutlass13device_kernelINS_4gemm6kernel13GemmUniversalIN4cute5tupleIJiiiiEEENS1_10collective13CollectiveMmaINS1_35MainloopSm100TmaUmmaWarpSpecializedILi13ELi2ELi4ENS5_IJNS4_1CILi8EEENSA_ILi1EEESC_EEEEENS5_IJNSA_ILi64EEESF_SF_EEENS_6half_tENS5_IJlSC_lEEESH_SI_NS4_8TiledMMAINS4_8MMA_AtomIJNS4_20SM100_MMA_F16BF16_SSISH_SH_fLi64ELi64ELNS4_4UMMA5MajorE0ELSN_0ELNSM_7ScaleInE0ELSO_0EEEEEENS4_6LayoutINS5_IJSC_SC_SC_EEENS5_IJNSA_ILi0EEEST_ST_EEEEENS5_IJNS4_10UnderscoreESW_SW_EEEEENS4_13SM90_TMA_LOADENS4_14ComposedLayoutINS4_7SwizzleILi3ELi4ELi3EEENS4_18smem_ptr_flag_bitsILi16EEENSR_INS5_IJSB_SF_EEENS5_IJSF_SC_EEEEEEEvNS4_8identityENS4_23SM90_TMA_LOAD_MULTICASTES18_vS19_EENS_8epilogue10collective18CollectiveEpilogueINS1C_23Sm100TmaWarpSpecializedILi3ELi2ELi16ELb1ELb0EEEJSG_NS5_IJNSR_ISF_SC_EENSR_INSA_ILi32EEESC_EEEEESH_SI_SH_SI_NS1C_6fusion15FusionCallbacksIS1G_NS1L_17LinearCombinationISH_fSH_fLNS_15FloatRoundStyleE2EEESG_S1K_JEEENS4_5SM1004TMEM4LOAD26SM100_TMEM_LOAD_16dp256b4xESZ_NS10_INS11_ILi2ELi4ELi3EEES14_NSR_INS5_IJSB_S1I_EEENS5_IJS1I_SC_EEEEEEENS4_17SM75_U32x4_LDSM_NENS4_14SM90_TMA_STOREES1Z_NS4_17SM90_U32x4_STSM_NENS4_39AutoVectorizingCopyWithAssumedAlignmentILi128EEEEEEvvEEEEvNT_6ParamsE) ;  /* 0xffffff7402487950 */ /* 0x000fea0003c3ffff */
        .weak           $__internal_1_$__cuda_sm10x_tcgen05_guardrail_trap_phase_invalid_during_alloc
        .type           $__internal_1_$__cuda_sm10x_tcgen05_guardrail_trap_phase_invalid_during_alloc,@function
        .size           $__internal_1_$__cuda_sm10x_tcgen05_guardrail_trap_phase_invalid_during_alloc,($__internal_2_$__cuda_sm10x_tcgen05_guardrail_trap_unallocated_columns_being_dealloced - $__internal_1_$__cuda_sm10x_tcgen05_guardrail_trap_phase_invalid_during_alloc)
$__internal_1_$__cuda_sm10x_tcgen05_guardrail_trap_phase_invalid_during_alloc:
[----:B------:R-:W-:Y:S05]  /*8ae0*/  BPT.TRAP 0x1 ;  /* 0x000000040000795c */ /* 0x000fea0000300000 */
[----:B------:R-:W-:-:S04]  /*8af0*/  MOV R5, 0x0 ;  /* 0x0000000000057802 */ /* 0x000fc80000000f00 */
[----:B------:R-:W-:Y:S05]  /*8b00*/  RET.REL.NODEC R4 `(_ZN7cutlass13device_kernelINS_4gemm6kernel13GemmUniversalIN4cute5tupleIJiiiiEEENS1_10collective13CollectiveMmaINS1_35MainloopSm100TmaUmmaWarpSpecializedILi13ELi2ELi4ENS5_IJNS4_1CILi8EEENSA_ILi1EEESC_EEEEENS5_IJNSA_ILi64EEESF_SF_EEENS_6half_tENS5_IJlSC_lEEESH_SI_NS4_8TiledMMAINS4_8MMA_AtomIJNS4_20SM100_MMA_F16BF16_SSISH_SH_fLi64ELi64ELNS4_4UMMA5MajorE0ELSN_0ELNSM_7ScaleInE0ELSO_0EEEEEENS4_6LayoutINS5_IJSC_SC_SC_EEENS5_IJNSA_ILi0EEEST_ST_EEEEENS5_IJNS4_10UnderscoreESW_SW_EEEEENS4_13SM90_TMA_LOADENS4_14ComposedLayoutINS4_7SwizzleILi3ELi4ELi3EEENS4_18smem_ptr_flag_bitsILi16EEENSR_INS5_IJSB_SF_EEENS5_IJSF_SC_EEEEEEEvNS4_8identityENS4_23SM90_TMA_LOAD_MULTICASTES18_vS19_EENS_8epilogue10collective18CollectiveEpilogueINS1C_23Sm100TmaWarpSpecializedILi3ELi2ELi16ELb1ELb0EEEJSG_NS5_IJNSR_ISF_SC_EENSR_INSA_ILi32EEESC_EEEEESH_SI_SH_SI_NS1C_6fusion15FusionCallbacksIS1G_NS1L_17LinearCombinationISH_fSH_fLNS_15FloatRoundStyleE2EEESG_S1K_JEEENS4_5SM1004TMEM4LOAD26SM100_TMEM_LOAD_16dp256b4xESZ_NS10_INS11_ILi2ELi4ELi3EEES14_NSR_INS5_IJSB_S1I_EEENS5_IJS1I_SC_EEEEEEENS4_17SM75_U32x4_LDSM_NENS4_14SM90_TMA_STOREES1Z_NS4_17SM90_U32x4_STSM_NENS4_39AutoVectorizingCopyWithAssumedAlignmentILi128EEEEEEvvEEEEvNT_6ParamsE) ;  /* 0xffffff74043c7950 */ /* 0x000fea0003c3ffff */
        .weak           $__internal_2_$__cuda_sm10x_tcgen05_guardrail_trap_unallocated_columns_being_dealloced
        .type           $__internal_2_$__cuda_sm10x_tcgen05_guardrail_trap_unallocated_columns_being_dealloced,@function
        .size           $__internal_2_$__cuda_sm10x_tcgen05_guardrail_trap_unallocated_columns_being_dealloced,(.L_x_189 - $__internal_2_$__cuda_sm10x_tcgen05_guardrail_trap_unallocated_columns_being_dealloced)
$__internal_2_$__cuda_sm10x_tcgen05_guardrail_trap_unallocated_columns_being_dealloced:
[----:B------:R-:W-:Y:S05]  /*8b10*/  BPT.TRAP 0x1 ;  /* 0x000000040000795c */ /* 0x000fea0000300000 */
[----:B------:R-:W-:-:S04]  /*8b20*/  HFMA2 R3, -RZ, RZ, 0, 0 ;  /* 0x00000000ff037431 */ /* 0x000fc800000001ff */
[----:B------:R-:W-:Y:S05]  /*8b30*/  RET.REL.NODEC R2 `(_ZN7cutlass13device_kernelINS_4gemm6kernel13GemmUniversalIN4cute5tupleIJiiiiEEENS1_10collective13CollectiveMmaINS1_35MainloopSm100TmaUmmaWarpSpecializedILi13ELi2ELi4ENS5_IJNS4_1CILi8EEENSA_ILi1EEESC_EEEEENS5_IJNSA_ILi64EEESF_SF_EEENS_6half_tENS5_IJlSC_lEEESH_SI_NS4_8TiledMMAINS4_8MMA_AtomIJNS4_20SM100_MMA_F16BF16_SSISH_SH_fLi64ELi64ELNS4_4UMMA5MajorE0ELSN_0ELNSM_7ScaleInE0ELSO_0EEEEEENS4_6LayoutINS5_IJSC_SC_SC_EEENS5_IJNSA_ILi0EEEST_ST_EEEEENS5_IJNS4_10UnderscoreESW_SW_EEEEENS4_13SM90_TMA_LOADENS4_14ComposedLayoutINS4_7SwizzleILi3ELi4ELi3EEENS4_18smem_ptr_flag_bitsILi16EEENSR_INS5_IJSB_SF_EEENS5_IJSF_SC_EEEEEEEvNS4_8identityENS4_23SM90_TMA_LOAD_MULTICASTES18_vS19_EENS_8epilogue10collective18CollectiveEpilogueINS1C_23Sm100TmaWarpSpecializedILi3ELi2ELi16ELb1ELb0EEEJSG_NS5_IJNSR_ISF_SC_EENSR_INSA_ILi32EEESC_EEEEESH_SI_SH_SI_NS1C_6fusion15FusionCallbacksIS1G_NS1L_17LinearCombinationISH_fSH_fLNS_15FloatRoundStyleE2EEESG_S1K_JEEENS4_5SM1004TMEM4LOAD26SM100_TMEM_LOAD_16dp256b4xESZ_NS10_INS11_ILi2ELi4ELi3EEES14_NSR_INS5_IJSB_S1I_EEENS5_IJS1I_SC_EEEEEEENS4_17SM75_U32x4_LDSM_NENS4_14SM90_TMA_STOREES1Z_NS4_17SM90_U32x4_STSM_NENS4_39AutoVectorizingCopyWithAssumedAlignmentILi128EEEEEEvvEEEEvNT_6ParamsE) ;  /* 0xffffff7402307950 */ /* 0x000fea0003c3ffff */
.L_x_188:
[----:B------:R-:W-:-:S00]  /*8b40*/  BRA `(.L_x_188) ;  /* 0xfffffffc00fc7947 */ /* 0x000fc0000383ffff */
[----:B------:R-:W-:-:S00]  /*8b50*/  NOP ;  /* 0x0000000000007918 */ /* 0x000fc00000000000 */
        /* <DEDUP_REMOVED lines=10> */
.L_x_189:


//--------------------- .nv.global.init           --------------------------
	.section	.nv.global.init,"aw",@progbits
.nv.global.init:
	.type		$str$27,@object
	.size		$str$27,($str$28 - $str$27)
$str$27:
        /*0000*/ 	.byte	0x28, 0x61, 0x64, 0x64, 0x72, 0x65, 0x73, 0x73, 0x20, 0x26, 0x20, 0x6d, 0x61, 0x73, 0x6b, 0x29
        /*0010*/ 	.byte	0x20, 0x3d, 0x3d, 0x20, 0x30, 0x00
	.type		$str$28,@object
	.size		$str$28,($str$26 - $str$28)
$str$28:
        /*0016*/ 	.byte	0x2f, 0x74, 0x6d, 0x70, 0x2f, 0x63, 0x75, 0x74, 0x6c, 0x61, 0x73, 0x73, 0x5f, 0x73, 0x77, 0x65
        /*0026*/ 	.byte	0x65, 0x70, 0x5f, 0x73, 0x72, 0x63, 0x2f, 0x69, 0x6e, 0x63, 0x6c, 0x75, 0x64, 0x65, 0x2f, 0x63
        /*0036*/ 	.byte	0x75, 0x74, 0x65, 0x2f, 0x70, 0x6f, 0x69, 0x6e, 0x74, 0x65, 0x72, 0x5f, 0x66, 0x6c, 0x61, 0x67
        /*0046*/ 	.byte	0x67, 0x65, 0x64, 0x2e, 0x68, 0x70, 0x70, 0x00
	.type		$str$26,@object
	.size		$str$26,($str$25 - $str$26)
$str$26:
        /*004e*/ 	.byte	0x2f, 0x74, 0x6d, 0x70, 0x2f, 0x63, 0x75, 0x74, 0x6c, 0x61, 0x73, 0x73, 0x5f, 0x73, 0x77, 0x65
        /*005e*/ 	.byte	0x65, 0x70, 0x5f, 0x73, 0x72, 0x63, 0x2f, 0x69, 0x6e, 0x63, 0x6c, 0x75, 0x64, 0x65, 0x2f, 0x63
        /*006e*/ 	.byte	0x75, 0x74, 0x65, 0x2f, 0x61, 0x74, 0x6f, 0x6d, 0x2f, 0x63, 0x6f, 0x70, 0x79, 0x5f, 0x74, 0x72
        /*007e*/ 	.byte	0x61, 0x69, 0x74, 0x73, 0x5f, 0x73, 0x6d, 0x31, 0x30, 0x30, 0x2e, 0x68, 0x70, 0x70, 0x00
	.type		$str$25,@object
	.size		$str$25,(__unnamed_1 - $str$25)
$str$25:
        /*008d*/ 	.byte	0x28, 0x28, 0x75, 0x69, 0x6e, 0x74, 0x33, 0x32, 0x5f, 0x74, 0x28, 0x74, 0x68, 0x72, 0x65, 0x61
        /*009d*/ 	.byte	0x64, 0x49, 0x64, 0x78, 0x2e, 0x78, 0x29, 0x20, 0x2f, 0x20, 0x33, 0x32, 0x29, 0x20, 0x25, 0x20
        /*00ad*/ 	.byte	0x34, 0x29, 0x20, 0x3d, 0x3d, 0x20, 0x28, 0x28, 0x28, 0x74, 0x6d, 0x65, 0x6d, 0x5f, 0x61, 0x64
        /*00bd*/ 	.byte	0x64, 0x72, 0x20, 0x3e, 0x3e, 0x20, 0x31, 0x36, 0x29, 0x20, 0x2f, 0x20, 0x33, 0x32, 0x29, 0x20
        /*00cd*/ 	.byte	0x25, 0x20, 0x34, 0x29, 0x00
	.type		__unnamed_1,@object
	.size		__unnamed_1,(__unnamed_2 - __unnamed_1)
__unnamed_1:
        /*00d2*/ 	.byte	0x61, 0x75, 0x74, 0x6f, 0x20, 0x63, 0x75, 0x74, 0x65, 0x3a, 0x3a, 0x61, 0x73, 0x5f, 0x70, 0x6f
        /* <DEDUP_REMOVED lines=24> */
        /*0262*/ 	.byte	0x3e, 0x3e, 0x3e, 0x5d, 0x00
	.type		__unnamed_2,@object
	.size		__unnamed_2,(.L_2 - __unnamed_2)
__unnamed_2:
        /* <DEDUP_REMOVED lines=46> */
.L_2:


//--------------------- .nv.shared._ZN7cutlass13device_kernelINS_4gemm6kernel13GemmUniversalIN4cute5tupleIJiiiiEEENS1_10collective13CollectiveMmaINS1_35MainloopSm100TmaUmmaWarpSpecializedILi13ELi2ELi4ENS5_IJNS4_1CILi8EEENSA_ILi1EEESC_EEEEENS5_IJNSA_ILi64EEESF_SF_EEENS_6half_tENS5_IJlSC_lEEESH_SI_NS4_8TiledMMAINS4_8MMA_AtomIJNS4_20SM100_MMA_F16BF16_SSISH_SH_fLi64ELi64ELNS4_4UMMA5MajorE0ELSN_0ELNSM_7ScaleInE0ELSO_0EEEEEENS4_6LayoutINS5_IJSC_SC_SC_EEENS5_IJNSA_ILi0EEEST_ST_EEEEENS5_IJNS4_10UnderscoreESW_SW_EEEEENS4_13SM90_TMA_LOADENS4_14ComposedLayoutINS4_7SwizzleILi3ELi4ELi3EEENS4_18smem_ptr_flag_bitsILi16EEENSR_INS5_IJSB_SF_EEENS5_IJSF_SC_EEEEEEEvNS4_8identityENS4_23SM90_TMA_LOAD_MULTICASTES18_vS19_EENS_8epilogue10collective18CollectiveEpilogueINS1C_23Sm100TmaWarpSpecializedILi3ELi2ELi16ELb1ELb0EEEJSG_NS5_IJNSR_ISF_SC_EENSR_INSA_ILi32EEESC_EEEEESH_SI_SH_SI_NS1C_6fusion15FusionCallbacksIS1G_NS1L_17LinearCombinationISH_fSH_fLNS_15FloatRoundStyleE2EEESG_S1K_JEEENS4_5SM1004TMEM4LOAD26SM100_TMEM_LOAD_16dp256b4xESZ_NS10_INS11_ILi2ELi4ELi3EEES14_NSR_INS5_IJSB_S1I_EEENS5_IJS1I_SC_EEEEEEENS4_17SM75_U32x4_LDSM_NENS4_14SM90_TMA_STOREES1Z_NS4_17SM90_U32x4_STSM_NENS4_39AutoVectorizingCopyWithAssumedAlignmentILi128EEEEEEvvEEEEvNT_6ParamsE --------------------------
	.section	.nv.shared._ZN7cutlass13device_kernelINS_4gemm6kernel13GemmUniversalIN4cute5tupleIJiiiiEEENS1_10collective13CollectiveMmaINS1_35MainloopSm100TmaUmmaWarpSpecializedILi13ELi2ELi4ENS5_IJNS4_1CILi8EEENSA_ILi1EEESC_EEEEENS5_IJNSA_ILi64EEESF_SF_EEENS_6half_tENS5_IJlSC_lEEESH_SI_NS4_8TiledMMAINS4_8MMA_AtomIJNS4_20SM100_MMA_F16BF16_SSISH_SH_fLi64ELi64ELNS4_4UMMA5MajorE0ELSN_0ELNSM_7ScaleInE0ELSO_0EEEEEENS4_6LayoutINS5_IJSC_SC_SC_EEENS5_IJNSA_ILi0EEEST_ST_EEEEENS5_IJNS4_10UnderscoreESW_SW_EEEEENS4_13SM90_TMA_LOADENS4_14ComposedLayoutINS4_7SwizzleILi3ELi4ELi3EEENS4_18smem_ptr_flag_bitsILi16EEENSR_INS5_IJSB_SF_EEENS5_IJSF_SC_EEEEEEEvNS4_8identityENS4_23SM90_TMA_LOAD_MULTICASTES18_vS19_EENS_8epilogue10collective18CollectiveEpilogueINS1C_23Sm100TmaWarpSpecializedILi3ELi2ELi16ELb1ELb0EEEJSG_NS5_IJNSR_ISF_SC_EENSR_INSA_ILi32EEESC_EEEEESH_SI_SH_SI_NS1C_6fusion15FusionCallbacksIS1G_NS1L_17LinearCombinationISH_fSH_fLNS_15FloatRoundStyleE2EEESG_S1K_JEEENS4_5SM1004TMEM4LOAD26SM100_TMEM_LOAD_16dp256b4xESZ_NS10_INS11_ILi2ELi4ELi3EEES14_NSR_INS5_IJSB_S1I_EEENS5_IJS1I_SC_EEEEEEENS4_17SM75_U32x4_LDSM_NENS4_14SM90_TMA_STOREES1Z_NS4_17SM90_U32x4_STSM_NENS4_39AutoVectorizingCopyWithAssumedAlignmentILi128EEEEEEvvEEEEvNT_6ParamsE,"aw",@nobits
	.sectionflags	@""
	.align	16
	.zero		1024


//--------------------- .nv.shared.reserved.0     --------------------------
	.section	.nv.shared.reserved.0,"aw",@nobits
	.weak		__nv_reservedSMEM_offset_0_alias
	.size		__nv_reservedSMEM_offset_0_alias, 0, 64
	.other		__nv_reservedSMEM_offset_0_alias,@"STO_CUDA_RESERVED_SHARED STV_DEFAULT"
__nv_reservedSMEM_offset_0_alias:
	.zero		0
.nv.shared.reserved.0:
	.zero		64
	.weak		__nv_reservedSMEM_tcgen05_partition
	.type		__nv_reservedSMEM_tcgen05_partition,@object
	.size		__nv_reservedSMEM_tcgen05_partition,(.L_0 - __nv_reservedSMEM_tcgen05_partition)
__nv_reservedSMEM_tcgen05_partition:
	.zero		32
.L_0:


//--------------------- .nv.global                --------------------------
	.section	.nv.global,"aw",@nobits
.nv.global:
	.type		_ZN40_INTERNAL_d21c4858_4_k_cu_b066c01f_173584cute1_E,@object
	.size		_ZN40_INTERNAL_d21c4858_4_k_cu_b066c01f_173584cute1_E,(_ZN40_INTERNAL_d21c4858_4_k_cu_b066c01f_173584cuda3std3__45__cpo6cbeginE - _ZN40_INTERNAL_d21c4858_4_k_cu_b066c01f_173584cute1_E)
_ZN40_INTERNAL_d21c4858_4_k_cu_b066c01f_173584cute1_E:
	.zero		1
	.type		_ZN40_INTERNAL_d21c4858_4_k_cu_b066c01f_173584cuda3std3__45__cpo6cbeginE,@object
	.size		_ZN40_INTERNAL_d21c4858_4_k_cu_b066c01f_173584cuda3std3__45__cpo6cbeginE,(_ZN40_INTERNAL_d21c4858_4_k_cu_b066c01f_173584cuda3std3__48in_placeE - _ZN40_INTERNAL_d21c4858_4_k_cu_b066c01f_173584cuda3std3__45__cpo6cbeginE)
_ZN40_INTERNAL_d21c4858_4_k_cu_b066c01f_173584cuda3std3__45__cpo6cbeginE:
	.zero		1
	.type		_ZN40_INTERNAL_d21c4858_4_k_cu_b066c01f_173584cuda3std3__48in_placeE,@object
	.size		_ZN40_INTERNAL_d21c4858_4_k_cu_b066c01f_173584cuda3std3__48in_placeE,(_ZN40_INTERNAL_d21c4858_4_k_cu_b066c01f_173584cuda3std6ranges3__45__cpo9iter_moveE - _ZN40_INTERNAL_d21c4858_4_k_cu_b066c01f_173584cuda3std3__48in_placeE)
_ZN40_INTERNAL_d21c4858_4_k_cu_b066c01f_173584cuda3std3__48in_placeE:
	.zero		1
	.type		_ZN40_INTERNAL_d21c4858_4_k_cu_b066c01f_173584cuda3std6ranges3__45__cpo9iter_moveE,@object
	.size		_ZN40_INTERNAL_d21c4858_4_k_cu_b066c01f_173584cuda3std6ranges3__45__cpo9iter_moveE,(_ZN40_INTERNAL_d21c4858_4_k_cu_b066c01f_173584cuda3std3__45__cpo5beginE - _ZN40_INTERNAL_d21c4858_4_k_cu_b066c01f_173584cuda3std6ranges3__45__cpo9iter_moveE)
_ZN40_INTERNAL_d21c4858_4_k_cu_b066c01f_173584cuda3std6ranges3__45__cpo9iter_moveE:
	.zero		1
	.type		_ZN40_INTERNAL_d21c4858_4_k_cu_b066c01f_173584cuda3std3__45__cpo5beginE,@object
	.size		_ZN40_INTERNAL_d21c4858_4_k_cu_b066c01f_173584cuda3std3__45__cpo5beginE,(_ZN40_INTERNAL_d21c4858_4_k_cu_b066c01f_173584cuda3std3__442_GLOBAL__N__d21c4858_4_k_cu_b066c01f_173586ignoreE - _ZN40_INTERNAL_d21c4858_4_k_cu_b066c01f_173584cuda3std3__45__cpo5beginE)
_ZN40_INTERNAL_d21c4858_4_k_cu_b066c01f_173584cuda3std3__45__cpo5beginE:
	.zero		1
	.type		_ZN40_INTERNAL_d21c4858_4_k_cu_b066c01f_173584cuda3std3__442_GLOBAL__N__d21c4858_4_k_cu_b066c01f_173586ignoreE,@object
	.size		_ZN40_INTERNAL_d21c4858_4_k_cu_b066c01f_173584cuda3std3__442_GLOBAL__N__d21c4858_4_k_cu_b066c01f_173586ignoreE,(_ZN40_INTERNAL_d21c4858_4_k_cu_b066c01f_173584cute7productE - _ZN40_INTERNAL_d21c4858_4_k_cu_b066c01f_173584cuda3std3__442_GLOBAL__N__d21c4858_4_k_cu_b066c01f_173586ignoreE)
_ZN40_INTERNAL_d21c4858_4_k_cu_b066c01f_173584cuda3std3__442_GLOBAL__N__d21c4858_4_k_cu_b066c01f_173586ignoreE:
	.zero		1
	.type		_ZN40_INTERNAL_d21c4858_4_k_cu_b066c01f_173584cute7productE,@object
	.size		_ZN40_INTERNAL_d21c4858_4_k_cu_b066c01f_173584cute7productE,(_ZN40_INTERNAL_d21c4858_4_k_cu_b066c01f_173584cuda3std3__45__cpo3endE - _ZN40_INTERNAL_d21c4858_4_k_cu_b066c01f_173584cute7productE)
_ZN40_INTERNAL_d21c4858_4_k_cu_b066c01f_173584cute7productE:
	.zero		1
	.type		_ZN40_INTERNAL_d21c4858_4_k_cu_b066c01f_173584cuda3std3__45__cpo3endE,@object
	.size		_ZN40_INTERNAL_d21c4858_4_k_cu_b066c01f_173584cuda3std3__45__cpo3endE,(_ZN40_INTERNAL_d21c4858_4_k_cu_b066c01f_173584cuda3std3__419piecewise_constructE - _ZN40_INTERNAL_d21c4858_4_k_cu_b066c01f_173584cuda3std3__45__cpo3endE)
_ZN40_INTERNAL_d21c4858_4_k_cu_b066c01f_173584cuda3std3__45__cpo3endE:
	.zero		1
	.type		_ZN40_INTERNAL_d21c4858_4_k_cu_b066c01f_173584cuda3std3__419piecewise_constructE,@object
	.size		_ZN40_INTERNAL_d21c4858_4_k_cu_b066c01f_173584cuda3std3__419piecewise_constructE,(_ZN40_INTERNAL_d21c4858_4_k_cu_b066c01f_173584cuda3std3__45__cpo4cendE - _ZN40_INTERNAL_d21c4858_4_k_cu_b066c01f_173584cuda3std3__419piecewise_constructE)
_ZN40_INTERNAL_d21c4858_4_k_cu_b066c01f_173584cuda3std3__419piecewise_constructE:
	.zero		1
	.type		_ZN40_INTERNAL_d21c4858_4_k_cu_b066c01f_173584cuda3std3__45__cpo4cendE,@object
	.size		_ZN40_INTERNAL_d21c4858_4_k_cu_b066c01f_173584cuda3std3__45__cpo4cendE,(_ZN40_INTERNAL_d21c4858_4_k_cu_b066c01f_173584cuda3std6ranges3__45__cpo4swapE - _ZN40_INTERNAL_d21c4858_4_k_cu_b066c01f_173584cuda3std3__45__cpo4cendE)
_ZN40_INTERNAL_d21c4858_4_k_cu_b066c01f_173584cuda3std3__45__cpo4cendE:
	.zero		1
	.type		_ZN40_INTERNAL_d21c4858_4_k_cu_b066c01f_173584cuda3std6ranges3__45__cpo4swapE,@object
	.size		_ZN40_INTERNAL_d21c4858_4_k_cu_b066c01f_173584cuda3std6ranges3__45__cpo4swapE,(.L_10 - _ZN40_INTERNAL_d21c4858_4_k_cu_b066c01f_173584cuda3std6ranges3__45__cpo4swapE)
_ZN40_INTERNAL_d21c4858_4_k_cu_b066c01f_173584cuda3std6ranges3__45__cpo4swapE:
	.zero		1
.L_10:


//--------------------- .nv.constant0._ZN7cutlass13device_kernelINS_4gemm6kernel13GemmUniversalIN4cute5tupleIJiiiiEEENS1_10collective13CollectiveMmaINS1_35MainloopSm100TmaUmmaWarpSpecializedILi13ELi2ELi4ENS5_IJNS4_1CILi8EEENSA_ILi1EEESC_EEEEENS5_IJNSA_ILi64EEESF_SF_EEENS_6half_tENS5_IJlSC_lEEESH_SI_NS4_8TiledMMAINS4_8MMA_AtomIJNS4_20SM100_MMA_F16BF16_SSISH_SH_fLi64ELi64ELNS4_4UMMA5MajorE0ELSN_0ELNSM_7ScaleInE0ELSO_0EEEEEENS4_6LayoutINS5_IJSC_SC_SC_EEENS5_IJNSA_ILi0EEEST_ST_EEEEENS5_IJNS4_10UnderscoreESW_SW_EEEEENS4_13SM90_TMA_LOADENS4_14ComposedLayoutINS4_7SwizzleILi3ELi4ELi3EEENS4_18smem_ptr_flag_bitsILi16EEENSR_INS5_IJSB_SF_EEENS5_IJSF_SC_EEEEEEEvNS4_8identityENS4_23SM90_TMA_LOAD_MULTICASTES18_vS19_EENS_8epilogue10collective18CollectiveEpilogueINS1C_23Sm100TmaWarpSpecializedILi3ELi2ELi16ELb1ELb0EEEJSG_NS5_IJNSR_ISF_SC_EENSR_INSA_ILi32EEESC_EEEEESH_SI_SH_SI_NS1C_6fusion15FusionCallbacksIS1G_NS1L_17LinearCombinationISH_fSH_fLNS_15FloatRoundStyleE2EEESG_S1K_JEEENS4_5SM1004TMEM4LOAD26SM100_TMEM_LOAD_16dp256b4xESZ_NS10_INS11_ILi2ELi4ELi3EEES14_NSR_INS5_IJSB_S1I_EEENS5_IJS1I_SC_EEEEEEENS4_17SM75_U32x4_LDSM_NENS4_14SM90_TMA_STOREES1Z_NS4_17SM90_U32x4_STSM_NENS4_39AutoVectorizingCopyWithAssumedAlignmentILi128EEEEEEvvEEEEvNT_6ParamsE --------------------------
	.section	.nv.constant0._ZN7cutlass13device_kernelINS_4gemm6kernel13GemmUniversalIN4cute5tupleIJiiiiEEENS1_10collective13CollectiveMmaINS1_35MainloopSm100TmaUmmaWarpSpecializedILi13ELi2ELi4ENS5_IJNS4_1CILi8EEENSA_ILi1EEESC_EEEEENS5_IJNSA_ILi64EEESF_SF_EEENS_6half_tENS5_IJlSC_lEEESH_SI_NS4_8TiledMMAINS4_8MMA_AtomIJNS4_20SM100_MMA_F16BF16_SSISH_SH_fLi64ELi64ELNS4_4UMMA5MajorE0ELSN_0ELNSM_7ScaleInE0ELSO_0EEEEEENS4_6LayoutINS5_IJSC_SC_SC_EEENS5_IJNSA_ILi0EEEST_ST_EEEEENS5_IJNS4_10UnderscoreESW_SW_EEEEENS4_13SM90_TMA_LOADENS4_14ComposedLayoutINS4_7SwizzleILi3ELi4ELi3EEENS4_18smem_ptr_flag_bitsILi16EEENSR_INS5_IJSB_SF_EEENS5_IJSF_SC_EEEEEEEvNS4_8identityENS4_23SM90_TMA_LOAD_MULTICASTES18_vS19_EENS_8epilogue10collective18CollectiveEpilogueINS1C_23Sm100TmaWarpSpecializedILi3ELi2ELi16ELb1ELb0EEEJSG_NS5_IJNSR_ISF_SC_EENSR_INSA_ILi32EEESC_EEEEESH_SI_SH_SI_NS1C_6fusion15FusionCallbacksIS1G_NS1L_17LinearCombinationISH_fSH_fLNS_15FloatRoundStyleE2EEESG_S1K_JEEENS4_5SM1004TMEM4LOAD26SM100_TMEM_LOAD_16dp256b4xESZ_NS10_INS11_ILi2ELi4ELi3EEES14_NSR_INS5_IJSB_S1I_EEENS5_IJS1I_SC_EEEEEEENS4_17SM75_U32x4_LDSM_NENS4_14SM90_TMA_STOREES1Z_NS4_17SM90_U32x4_STSM_NENS4_39AutoVectorizingCopyWithAssumedAlignmentILi128EEEEEEvvEEEEvNT_6ParamsE,"a",@progbits
	.sectionflags	@""
	.align	4
.nv.constant0._ZN7cutlass13device_kernelINS_4gemm6kernel13GemmUniversalIN4cute5tupleIJiiiiEEENS1_10collective13CollectiveMmaINS1_35MainloopSm100TmaUmmaWarpSpecializedILi13ELi2ELi4ENS5_IJNS4_1CILi8EEENSA_ILi1EEESC_EEEEENS5_IJNSA_ILi64EEESF_SF_EEENS_6half_tENS5_IJlSC_lEEESH_SI_NS4_8TiledMMAINS4_8MMA_AtomIJNS4_20SM100_MMA_F16BF16_SSISH_SH_fLi64ELi64ELNS4_4UMMA5MajorE0ELSN_0ELNSM_7ScaleInE0ELSO_0EEEEEENS4_6LayoutINS5_IJSC_SC_SC_EEENS5_IJNSA_ILi0EEEST_ST_EEEEENS5_IJNS4_10UnderscoreESW_SW_EEEEENS4_13SM90_TMA_LOADENS4_14ComposedLayoutINS4_7SwizzleILi3ELi4ELi3EEENS4_18smem_ptr_flag_bitsILi16EEENSR_INS5_IJSB_SF_EEENS5_IJSF_SC_EEEEEEEvNS4_8identityENS4_23SM90_TMA_LOAD_MULTICASTES18_vS19_EENS_8epilogue10collective18CollectiveEpilogueINS1C_23Sm100TmaWarpSpecializedILi3ELi2ELi16ELb1ELb0EEEJSG_NS5_IJNSR_ISF_SC_EENSR_INSA_ILi32EEESC_EEEEESH_SI_SH_SI_NS1C_6fusion15FusionCallbacksIS1G_NS1L_17LinearCombinationISH_fSH_fLNS_15FloatRoundStyleE2EEESG_S1K_JEEENS4_5SM1004TMEM4LOAD26SM100_TMEM_LOAD_16dp256b4xESZ_NS10_INS11_ILi2ELi4ELi3EEES14_NSR_INS5_IJSB_S1I_EEENS5_IJS1I_SC_EEEEEEENS4_17SM75_U32x4_LDSM_NENS4_14SM90_TMA_STOREES1Z_NS4_17SM90_U32x4_STSM_NENS4_39AutoVectorizingCopyWithAssumedAlignmentILi128EEEEEEvvEEEEvNT_6ParamsE:
	.zero		2944


//--------------------- SYMBOLS --------------------------

	.type		.nv.reservedSmem.offset0,@object
	.size		.nv.reservedSmem.offset0,0x4
	.type		.nv.reservedSmem.cap,@object
	.size		.nv.reservedSmem.cap,0x4
	.type		__assertfail,@function
